//
// Generated by NVIDIA NVVM Compiler
//
// Compiler Build ID: CL-36424714
// Cuda compilation tools, release 13.0, V13.0.88
// Based on NVVM 20.0.0
//

.version 9.0
.target sm_100
.address_size 64

	// .globl	_Z12l1_bw_kernelPjS_PdS0_

.visible .entry _Z12l1_bw_kernelPjS_PdS0_(
	.param .u64 .ptr .align 1 _Z12l1_bw_kernelPjS_PdS0__param_0,
	.param .u64 .ptr .align 1 _Z12l1_bw_kernelPjS_PdS0__param_1,
	.param .u64 .ptr .align 1 _Z12l1_bw_kernelPjS_PdS0__param_2,
	.param .u64 .ptr .align 1 _Z12l1_bw_kernelPjS_PdS0__param_3
)
{
	.reg .pred 	%p<2>;
	.reg .b32 	%r<7>;
	.reg .b64 	%rd<1623>;
	.reg .b64 	%fd<3207>;

	ld.param.u64 	%rd7, [_Z12l1_bw_kernelPjS_PdS0__param_3];
	mov.u32 	%r1, %tid.x;
	mul.wide.u32 	%rd8, %r1, 8;
	add.s64 	%rd1622, %rd7, %rd8;
	mov.f64 	%fd3206, 0d0000000000000000;
	mov.u32 	%r6, %r1;
$L__BB0_1:
	// begin inline asm
	{
	.reg .f64 data;
	ld.global.ca.f64 data, [%rd1622];
	add.f64 %fd3206, data, %fd3206;
	}
	// end inline asm
	add.s32 	%r3, %r6, 1024;
	add.s64 	%rd1622, %rd1622, 8192;
	setp.lt.u32 	%p1, %r6, 15360;
	mov.u32 	%r6, %r3;
	@%p1 bra 	$L__BB0_1;
	ld.param.u64 	%rd1621, [_Z12l1_bw_kernelPjS_PdS0__param_3];
	ld.param.u64 	%rd1620, [_Z12l1_bw_kernelPjS_PdS0__param_2];
	ld.param.u64 	%rd1619, [_Z12l1_bw_kernelPjS_PdS0__param_1];
	ld.param.u64 	%rd1618, [_Z12l1_bw_kernelPjS_PdS0__param_0];
	// begin inline asm
	bar.sync 0;
	// end inline asm
	// begin inline asm
	mov.u32 %r4, %clock;
	// end inline asm
	add.s64 	%rd1594, %rd1621, %rd8;
	// begin inline asm
	{
	.reg .f64 data;
	ld.global.ca.f64 data, [%rd1594];
	add.f64 %fd3206, data, %fd3206;
	}
	// end inline asm
	add.s64 	%rd1595, %rd1594, 8192;
	// begin inline asm
	{
	.reg .f64 data;
	ld.global.ca.f64 data, [%rd1595];
	add.f64 %fd3206, data, %fd3206;
	}
	// end inline asm
	add.s64 	%rd1596, %rd1594, 16384;
	// begin inline asm
	{
	.reg .f64 data;
	ld.global.ca.f64 data, [%rd1596];
	add.f64 %fd3206, data, %fd3206;
	}
	// end inline asm
	add.s64 	%rd1597, %rd1594, 24576;
	// begin inline asm
	{
	.reg .f64 data;
	ld.global.ca.f64 data, [%rd1597];
	add.f64 %fd3206, data, %fd3206;
	}
	// end inline asm
	add.s64 	%rd1598, %rd1594, 32768;
	// begin inline asm
	{
	.reg .f64 data;
	ld.global.ca.f64 data, [%rd1598];
	add.f64 %fd3206, data, %fd3206;
	}
	// end inline asm
	add.s64 	%rd1599, %rd1594, 40960;
	// begin inline asm
	{
	.reg .f64 data;
	ld.global.ca.f64 data, [%rd1599];
	add.f64 %fd3206, data, %fd3206;
	}
	// end inline asm
	add.s64 	%rd1600, %rd1594, 49152;
	// begin inline asm
	{
	.reg .f64 data;
	ld.global.ca.f64 data, [%rd1600];
	add.f64 %fd3206, data, %fd3206;
	}
	// end inline asm
	add.s64 	%rd1601, %rd1594, 57344;
	// begin inline asm
	{
	.reg .f64 data;
	ld.global.ca.f64 data, [%rd1601];
	add.f64 %fd3206, data, %fd3206;
	}
	// end inline asm
	add.s64 	%rd1602, %rd1594, 65536;
	// begin inline asm
	{
	.reg .f64 data;
	ld.global.ca.f64 data, [%rd1602];
	add.f64 %fd3206, data, %fd3206;
	}
	// end inline asm
	add.s64 	%rd1603, %rd1594, 73728;
	// begin inline asm
	{
	.reg .f64 data;
	ld.global.ca.f64 data, [%rd1603];
	add.f64 %fd3206, data, %fd3206;
	}
	// end inline asm
	add.s64 	%rd1604, %rd1594, 81920;
	// begin inline asm
	{
	.reg .f64 data;
	ld.global.ca.f64 data, [%rd1604];
	add.f64 %fd3206, data, %fd3206;
	}
	// end inline asm
	add.s64 	%rd1605, %rd1594, 90112;
	// begin inline asm
	{
	.reg .f64 data;
	ld.global.ca.f64 data, [%rd1605];
	add.f64 %fd3206, data, %fd3206;
	}
	// end inline asm
	add.s64 	%rd1606, %rd1594, 98304;
	// begin inline asm
	{
	.reg .f64 data;
	ld.global.ca.f64 data, [%rd1606];
	add.f64 %fd3206, data, %fd3206;
	}
	// end inline asm
	add.s64 	%rd1607, %rd1594, 106496;
	// begin inline asm
	{
	.reg .f64 data;
	ld.global.ca.f64 data, [%rd1607];
	add.f64 %fd3206, data, %fd3206;
	}
	// end inline asm
	add.s64 	%rd1608, %rd1594, 114688;
	// begin inline asm
	{
	.reg .f64 data;
	ld.global.ca.f64 data, [%rd1608];
	add.f64 %fd3206, data, %fd3206;
	}
	// end inline asm
	add.s64 	%rd1609, %rd1594, 122880;
	// begin inline asm
	{
	.reg .f64 data;
	ld.global.ca.f64 data, [%rd1609];
	add.f64 %fd3206, data, %fd3206;
	}
	// end inline asm
	// begin inline asm
	{
	.reg .f64 data;
	ld.global.ca.f64 data, [%rd1594];
	add.f64 %fd3206, data, %fd3206;
	}
	// end inline asm
	// begin inline asm
	{
	.reg .f64 data;
	ld.global.ca.f64 data, [%rd1595];
	add.f64 %fd3206, data, %fd3206;
	}
	// end inline asm
	// begin inline asm
	{
	.reg .f64 data;
	ld.global.ca.f64 data, [%rd1596];
	add.f64 %fd3206, data, %fd3206;
	}
	// end inline asm
	// begin inline asm
	{
	.reg .f64 data;
	ld.global.ca.f64 data, [%rd1597];
	add.f64 %fd3206, data, %fd3206;
	}
	// end inline asm
	// begin inline asm
	{
	.reg .f64 data;
	ld.global.ca.f64 data, [%rd1598];
	add.f64 %fd3206, data, %fd3206;
	}
	// end inline asm
	// begin inline asm
	{
	.reg .f64 data;
	ld.global.ca.f64 data, [%rd1599];
	add.f64 %fd3206, data, %fd3206;
	}
	// end inline asm
	// begin inline asm
	{
	.reg .f64 data;
	ld.global.ca.f64 data, [%rd1600];
	add.f64 %fd3206, data, %fd3206;
	}
	// end inline asm
	// begin inline asm
	{
	.reg .f64 data;
	ld.global.ca.f64 data, [%rd1601];
	add.f64 %fd3206, data, %fd3206;
	}
	// end inline asm
	// begin inline asm
	{
	.reg .f64 data;
	ld.global.ca.f64 data, [%rd1602];
	add.f64 %fd3206, data, %fd3206;
	}
	// end inline asm
	// begin inline asm
	{
	.reg .f64 data;
	ld.global.ca.f64 data, [%rd1603];
	add.f64 %fd3206, data, %fd3206;
	}
	// end inline asm
	// begin inline asm
	{
	.reg .f64 data;
	ld.global.ca.f64 data, [%rd1604];
	add.f64 %fd3206, data, %fd3206;
	}
	// end inline asm
	// begin inline asm
	{
	.reg .f64 data;
	ld.global.ca.f64 data, [%rd1605];
	add.f64 %fd3206, data, %fd3206;
	}
	// end inline asm
	// begin inline asm
	{
	.reg .f64 data;
	ld.global.ca.f64 data, [%rd1606];
	add.f64 %fd3206, data, %fd3206;
	}
	// end inline asm
	// begin inline asm
	{
	.reg .f64 data;
	ld.global.ca.f64 data, [%rd1607];
	add.f64 %fd3206, data, %fd3206;
	}
	// end inline asm
	// begin inline asm
	{
	.reg .f64 data;
	ld.global.ca.f64 data, [%rd1608];
	add.f64 %fd3206, data, %fd3206;
	}
	// end inline asm
	// begin inline asm
	{
	.reg .f64 data;
	ld.global.ca.f64 data, [%rd1609];
	add.f64 %fd3206, data, %fd3206;
	}
	// end inline asm
	// begin inline asm
	{
	.reg .f64 data;
	ld.global.ca.f64 data, [%rd1594];
	add.f64 %fd3206, data, %fd3206;
	}
	// end inline asm
	// begin inline asm
	{
	.reg .f64 data;
	ld.global.ca.f64 data, [%rd1595];
	add.f64 %fd3206, data, %fd3206;
	}
	// end inline asm
	// begin inline asm
	{
	.reg .f64 data;
	ld.global.ca.f64 data, [%rd1596];
	add.f64 %fd3206, data, %fd3206;
	}
	// end inline asm
	// begin inline asm
	{
	.reg .f64 data;
	ld.global.ca.f64 data, [%rd1597];
	add.f64 %fd3206, data, %fd3206;
	}
	// end inline asm
	// begin inline asm
	{
	.reg .f64 data;
	ld.global.ca.f64 data, [%rd1598];
	add.f64 %fd3206, data, %fd3206;
	}
	// end inline asm
	// begin inline asm
	{
	.reg .f64 data;
	ld.global.ca.f64 data, [%rd1599];
	add.f64 %fd3206, data, %fd3206;
	}
	// end inline asm
	// begin inline asm
	{
	.reg .f64 data;
	ld.global.ca.f64 data, [%rd1600];
	add.f64 %fd3206, data, %fd3206;
	}
	// end inline asm
	// begin inline asm
	{
	.reg .f64 data;
	ld.global.ca.f64 data, [%rd1601];
	add.f64 %fd3206, data, %fd3206;
	}
	// end inline asm
	// begin inline asm
	{
	.reg .f64 data;
	ld.global.ca.f64 data, [%rd1602];
	add.f64 %fd3206, data, %fd3206;
	}
	// end inline asm
	// begin inline asm
	{
	.reg .f64 data;
	ld.global.ca.f64 data, [%rd1603];
	add.f64 %fd3206, data, %fd3206;
	}
	// end inline asm
	// begin inline asm
	{
	.reg .f64 data;
	ld.global.ca.f64 data, [%rd1604];
	add.f64 %fd3206, data, %fd3206;
	}
	// end inline asm
	// begin inline asm
	{
	.reg .f64 data;
	ld.global.ca.f64 data, [%rd1605];
	add.f64 %fd3206, data, %fd3206;
	}
	// end inline asm
	// begin inline asm
	{
	.reg .f64 data;
	ld.global.ca.f64 data, [%rd1606];
	add.f64 %fd3206, data, %fd3206;
	}
	// end inline asm
	// begin inline asm
	{
	.reg .f64 data;
	ld.global.ca.f64 data, [%rd1607];
	add.f64 %fd3206, data, %fd3206;
	}
	// end inline asm
	// begin inline asm
	{
	.reg .f64 data;
	ld.global.ca.f64 data, [%rd1608];
	add.f64 %fd3206, data, %fd3206;
	}
	// end inline asm
	// begin inline asm
	{
	.reg .f64 data;
	ld.global.ca.f64 data, [%rd1609];
	add.f64 %fd3206, data, %fd3206;
	}
	// end inline asm
	// begin inline asm
	{
	.reg .f64 data;
	ld.global.ca.f64 data, [%rd1594];
	add.f64 %fd3206, data, %fd3206;
	}
	// end inline asm
	// begin inline asm
	{
	.reg .f64 data;
	ld.global.ca.f64 data, [%rd1595];
	add.f64 %fd3206, data, %fd3206;
	}
	// end inline asm
	// begin inline asm
	{
	.reg .f64 data;
	ld.global.ca.f64 data, [%rd1596];
	add.f64 %fd3206, data, %fd3206;
	}
	// end inline asm
	// begin inline asm
	{
	.reg .f64 data;
	ld.global.ca.f64 data, [%rd1597];
	add.f64 %fd3206, data, %fd3206;
	}
	// end inline asm
	// begin inline asm
	{
	.reg .f64 data;
	ld.global.ca.f64 data, [%rd1598];
	add.f64 %fd3206, data, %fd3206;
	}
	// end inline asm
	// begin inline asm
	{
	.reg .f64 data;
	ld.global.ca.f64 data, [%rd1599];
	add.f64 %fd3206, data, %fd3206;
	}
	// end inline asm
	// begin inline asm
	{
	.reg .f64 data;
	ld.global.ca.f64 data, [%rd1600];
	add.f64 %fd3206, data, %fd3206;
	}
	// end inline asm
	// begin inline asm
	{
	.reg .f64 data;
	ld.global.ca.f64 data, [%rd1601];
	add.f64 %fd3206, data, %fd3206;
	}
	// end inline asm
	// begin inline asm
	{
	.reg .f64 data;
	ld.global.ca.f64 data, [%rd1602];
	add.f64 %fd3206, data, %fd3206;
	}
	// end inline asm
	// begin inline asm
	{
	.reg .f64 data;
	ld.global.ca.f64 data, [%rd1603];
	add.f64 %fd3206, data, %fd3206;
	}
	// end inline asm
	// begin inline asm
	{
	.reg .f64 data;
	ld.global.ca.f64 data, [%rd1604];
	add.f64 %fd3206, data, %fd3206;
	}
	// end inline asm
	// begin inline asm
	{
	.reg .f64 data;
	ld.global.ca.f64 data, [%rd1605];
	add.f64 %fd3206, data, %fd3206;
	}
	// end inline asm
	// begin inline asm
	{
	.reg .f64 data;
	ld.global.ca.f64 data, [%rd1606];
	add.f64 %fd3206, data, %fd3206;
	}
	// end inline asm
	// begin inline asm
	{
	.reg .f64 data;
	ld.global.ca.f64 data, [%rd1607];
	add.f64 %fd3206, data, %fd3206;
	}
	// end inline asm
	// begin inline asm
	{
	.reg .f64 data;
	ld.global.ca.f64 data, [%rd1608];
	add.f64 %fd3206, data, %fd3206;
	}
	// end inline asm
	// begin inline asm
	{
	.reg .f64 data;
	ld.global.ca.f64 data, [%rd1609];
	add.f64 %fd3206, data, %fd3206;
	}
	// end inline asm
	// begin inline asm
	{
	.reg .f64 data;
	ld.global.ca.f64 data, [%rd1594];
	add.f64 %fd3206, data, %fd3206;
	}
	// end inline asm
	// begin inline asm
	{
	.reg .f64 data;
	ld.global.ca.f64 data, [%rd1595];
	add.f64 %fd3206, data, %fd3206;
	}
	// end inline asm
	// begin inline asm
	{
	.reg .f64 data;
	ld.global.ca.f64 data, [%rd1596];
	add.f64 %fd3206, data, %fd3206;
	}
	// end inline asm
	// begin inline asm
	{
	.reg .f64 data;
	ld.global.ca.f64 data, [%rd1597];
	add.f64 %fd3206, data, %fd3206;
	}
	// end inline asm
	// begin inline asm
	{
	.reg .f64 data;
	ld.global.ca.f64 data, [%rd1598];
	add.f64 %fd3206, data, %fd3206;
	}
	// end inline asm
	// begin inline asm
	{
	.reg .f64 data;
	ld.global.ca.f64 data, [%rd1599];
	add.f64 %fd3206, data, %fd3206;
	}
	// end inline asm
	// begin inline asm
	{
	.reg .f64 data;
	ld.global.ca.f64 data, [%rd1600];
	add.f64 %fd3206, data, %fd3206;
	}
	// end inline asm
	// begin inline asm
	{
	.reg .f64 data;
	ld.global.ca.f64 data, [%rd1601];
	add.f64 %fd3206, data, %fd3206;
	}
	// end inline asm
	// begin inline asm
	{
	.reg .f64 data;
	ld.global.ca.f64 data, [%rd1602];
	add.f64 %fd3206, data, %fd3206;
	}
	// end inline asm
	// begin inline asm
	{
	.reg .f64 data;
	ld.global.ca.f64 data, [%rd1603];
	add.f64 %fd3206, data, %fd3206;
	}
	// end inline asm
	// begin inline asm
	{
	.reg .f64 data;
	ld.global.ca.f64 data, [%rd1604];
	add.f64 %fd3206, data, %fd3206;
	}
	// end inline asm
	// begin inline asm
	{
	.reg .f64 data;
	ld.global.ca.f64 data, [%rd1605];
	add.f64 %fd3206, data, %fd3206;
	}
	// end inline asm
	// begin inline asm
	{
	.reg .f64 data;
	ld.global.ca.f64 data, [%rd1606];
	add.f64 %fd3206, data, %fd3206;
	}
	// end inline asm
	// begin inline asm
	{
	.reg .f64 data;
	ld.global.ca.f64 data, [%rd1607];
	add.f64 %fd3206, data, %fd3206;
	}
	// end inline asm
	// begin inline asm
	{
	.reg .f64 data;
	ld.global.ca.f64 data, [%rd1608];
	add.f64 %fd3206, data, %fd3206;
	}
	// end inline asm
	// begin inline asm
	{
	.reg .f64 data;
	ld.global.ca.f64 data, [%rd1609];
	add.f64 %fd3206, data, %fd3206;
	}
	// end inline asm
	// begin inline asm
	{
	.reg .f64 data;
	ld.global.ca.f64 data, [%rd1594];
	add.f64 %fd3206, data, %fd3206;
	}
	// end inline asm
	// begin inline asm
	{
	.reg .f64 data;
	ld.global.ca.f64 data, [%rd1595];
	add.f64 %fd3206, data, %fd3206;
	}
	// end inline asm
	// begin inline asm
	{
	.reg .f64 data;
	ld.global.ca.f64 data, [%rd1596];
	add.f64 %fd3206, data, %fd3206;
	}
	// end inline asm
	// begin inline asm
	{
	.reg .f64 data;
	ld.global.ca.f64 data, [%rd1597];
	add.f64 %fd3206, data, %fd3206;
	}
	// end inline asm
	// begin inline asm
	{
	.reg .f64 data;
	ld.global.ca.f64 data, [%rd1598];
	add.f64 %fd3206, data, %fd3206;
	}
	// end inline asm
	// begin inline asm
	{
	.reg .f64 data;
	ld.global.ca.f64 data, [%rd1599];
	add.f64 %fd3206, data, %fd3206;
	}
	// end inline asm
	// begin inline asm
	{
	.reg .f64 data;
	ld.global.ca.f64 data, [%rd1600];
	add.f64 %fd3206, data, %fd3206;
	}
	// end inline asm
	// begin inline asm
	{
	.reg .f64 data;
	ld.global.ca.f64 data, [%rd1601];
	add.f64 %fd3206, data, %fd3206;
	}
	// end inline asm
	// begin inline asm
	{
	.reg .f64 data;
	ld.global.ca.f64 data, [%rd1602];
	add.f64 %fd3206, data, %fd3206;
	}
	// end inline asm
	// begin inline asm
	{
	.reg .f64 data;
	ld.global.ca.f64 data, [%rd1603];
	add.f64 %fd3206, data, %fd3206;
	}
	// end inline asm
	// begin inline asm
	{
	.reg .f64 data;
	ld.global.ca.f64 data, [%rd1604];
	add.f64 %fd3206, data, %fd3206;
	}
	// end inline asm
	// begin inline asm
	{
	.reg .f64 data;
	ld.global.ca.f64 data, [%rd1605];
	add.f64 %fd3206, data, %fd3206;
	}
	// end inline asm
	// begin inline asm
	{
	.reg .f64 data;
	ld.global.ca.f64 data, [%rd1606];
	add.f64 %fd3206, data, %fd3206;
	}
	// end inline asm
	// begin inline asm
	{
	.reg .f64 data;
	ld.global.ca.f64 data, [%rd1607];
	add.f64 %fd3206, data, %fd3206;
	}
	// end inline asm
	// begin inline asm
	{
	.reg .f64 data;
	ld.global.ca.f64 data, [%rd1608];
	add.f64 %fd3206, data, %fd3206;
	}
	// end inline asm
	// begin inline asm
	{
	.reg .f64 data;
	ld.global.ca.f64 data, [%rd1609];
	add.f64 %fd3206, data, %fd3206;
	}
	// end inline asm
	// begin inline asm
	{
	.reg .f64 data;
	ld.global.ca.f64 data, [%rd1594];
	add.f64 %fd3206, data, %fd3206;
	}
	// end inline asm
	// begin inline asm
	{
	.reg .f64 data;
	ld.global.ca.f64 data, [%rd1595];
	add.f64 %fd3206, data, %fd3206;
	}
	// end inline asm
	// begin inline asm
	{
	.reg .f64 data;
	ld.global.ca.f64 data, [%rd1596];
	add.f64 %fd3206, data, %fd3206;
	}
	// end inline asm
	// begin inline asm
	{
	.reg .f64 data;
	ld.global.ca.f64 data, [%rd1597];
	add.f64 %fd3206, data, %fd3206;
	}
	// end inline asm
	// begin inline asm
	{
	.reg .f64 data;
	ld.global.ca.f64 data, [%rd1598];
	add.f64 %fd3206, data, %fd3206;
	}
	// end inline asm
	// begin inline asm
	{
	.reg .f64 data;
	ld.global.ca.f64 data, [%rd1599];
	add.f64 %fd3206, data, %fd3206;
	}
	// end inline asm
	// begin inline asm
	{
	.reg .f64 data;
	ld.global.ca.f64 data, [%rd1600];
	add.f64 %fd3206, data, %fd3206;
	}
	// end inline asm
	// begin inline asm
	{
	.reg .f64 data;
	ld.global.ca.f64 data, [%rd1601];
	add.f64 %fd3206, data, %fd3206;
	}
	// end inline asm
	// begin inline asm
	{
	.reg .f64 data;
	ld.global.ca.f64 data, [%rd1602];
	add.f64 %fd3206, data, %fd3206;
	}
	// end inline asm
	// begin inline asm
	{
	.reg .f64 data;
	ld.global.ca.f64 data, [%rd1603];
	add.f64 %fd3206, data, %fd3206;
	}
	// end inline asm
	// begin inline asm
	{
	.reg .f64 data;
	ld.global.ca.f64 data, [%rd1604];
	add.f64 %fd3206, data, %fd3206;
	}
	// end inline asm
	// begin inline asm
	{
	.reg .f64 data;
	ld.global.ca.f64 data, [%rd1605];
	add.f64 %fd3206, data, %fd3206;
	}
	// end inline asm
	// begin inline asm
	{
	.reg .f64 data;
	ld.global.ca.f64 data, [%rd1606];
	add.f64 %fd3206, data, %fd3206;
	}
	// end inline asm
	// begin inline asm
	{
	.reg .f64 data;
	ld.global.ca.f64 data, [%rd1607];
	add.f64 %fd3206, data, %fd3206;
	}
	// end inline asm
	// begin inline asm
	{
	.reg .f64 data;
	ld.global.ca.f64 data, [%rd1608];
	add.f64 %fd3206, data, %fd3206;
	}
	// end inline asm
	// begin inline asm
	{
	.reg .f64 data;
	ld.global.ca.f64 data, [%rd1609];
	add.f64 %fd3206, data, %fd3206;
	}
	// end inline asm
	// begin inline asm
	{
	.reg .f64 data;
	ld.global.ca.f64 data, [%rd1594];
	add.f64 %fd3206, data, %fd3206;
	}
	// end inline asm
	// begin inline asm
	{
	.reg .f64 data;
	ld.global.ca.f64 data, [%rd1595];
	add.f64 %fd3206, data, %fd3206;
	}
	// end inline asm
	// begin inline asm
	{
	.reg .f64 data;
	ld.global.ca.f64 data, [%rd1596];
	add.f64 %fd3206, data, %fd3206;
	}
	// end inline asm
	// begin inline asm
	{
	.reg .f64 data;
	ld.global.ca.f64 data, [%rd1597];
	add.f64 %fd3206, data, %fd3206;
	}
	// end inline asm
	// begin inline asm
	{
	.reg .f64 data;
	ld.global.ca.f64 data, [%rd1598];
	add.f64 %fd3206, data, %fd3206;
	}
	// end inline asm
	// begin inline asm
	{
	.reg .f64 data;
	ld.global.ca.f64 data, [%rd1599];
	add.f64 %fd3206, data, %fd3206;
	}
	// end inline asm
	// begin inline asm
	{
	.reg .f64 data;
	ld.global.ca.f64 data, [%rd1600];
	add.f64 %fd3206, data, %fd3206;
	}
	// end inline asm
	// begin inline asm
	{
	.reg .f64 data;
	ld.global.ca.f64 data, [%rd1601];
	add.f64 %fd3206, data, %fd3206;
	}
	// end inline asm
	// begin inline asm
	{
	.reg .f64 data;
	ld.global.ca.f64 data, [%rd1602];
	add.f64 %fd3206, data, %fd3206;
	}
	// end inline asm
	// begin inline asm
	{
	.reg .f64 data;
	ld.global.ca.f64 data, [%rd1603];
	add.f64 %fd3206, data, %fd3206;
	}
	// end inline asm
	// begin inline asm
	{
	.reg .f64 data;
	ld.global.ca.f64 data, [%rd1604];
	add.f64 %fd3206, data, %fd3206;
	}
	// end inline asm
	// begin inline asm
	{
	.reg .f64 data;
	ld.global.ca.f64 data, [%rd1605];
	add.f64 %fd3206, data, %fd3206;
	}
	// end inline asm
	// begin inline asm
	{
	.reg .f64 data;
	ld.global.ca.f64 data, [%rd1606];
	add.f64 %fd3206, data, %fd3206;
	}
	// end inline asm
	// begin inline asm
	{
	.reg .f64 data;
	ld.global.ca.f64 data, [%rd1607];
	add.f64 %fd3206, data, %fd3206;
	}
	// end inline asm
	// begin inline asm
	{
	.reg .f64 data;
	ld.global.ca.f64 data, [%rd1608];
	add.f64 %fd3206, data, %fd3206;
	}
	// end inline asm
	// begin inline asm
	{
	.reg .f64 data;
	ld.global.ca.f64 data, [%rd1609];
	add.f64 %fd3206, data, %fd3206;
	}
	// end inline asm
	// begin inline asm
	{
	.reg .f64 data;
	ld.global.ca.f64 data, [%rd1594];
	add.f64 %fd3206, data, %fd3206;
	}
	// end inline asm
	// begin inline asm
	{
	.reg .f64 data;
	ld.global.ca.f64 data, [%rd1595];
	add.f64 %fd3206, data, %fd3206;
	}
	// end inline asm
	// begin inline asm
	{
	.reg .f64 data;
	ld.global.ca.f64 data, [%rd1596];
	add.f64 %fd3206, data, %fd3206;
	}
	// end inline asm
	// begin inline asm
	{
	.reg .f64 data;
	ld.global.ca.f64 data, [%rd1597];
	add.f64 %fd3206, data, %fd3206;
	}
	// end inline asm
	// begin inline asm
	{
	.reg .f64 data;
	ld.global.ca.f64 data, [%rd1598];
	add.f64 %fd3206, data, %fd3206;
	}
	// end inline asm
	// begin inline asm
	{
	.reg .f64 data;
	ld.global.ca.f64 data, [%rd1599];
	add.f64 %fd3206, data, %fd3206;
	}
	// end inline asm
	// begin inline asm
	{
	.reg .f64 data;
	ld.global.ca.f64 data, [%rd1600];
	add.f64 %fd3206, data, %fd3206;
	}
	// end inline asm
	// begin inline asm
	{
	.reg .f64 data;
	ld.global.ca.f64 data, [%rd1601];
	add.f64 %fd3206, data, %fd3206;
	}
	// end inline asm
	// begin inline asm
	{
	.reg .f64 data;
	ld.global.ca.f64 data, [%rd1602];
	add.f64 %fd3206, data, %fd3206;
	}
	// end inline asm
	// begin inline asm
	{
	.reg .f64 data;
	ld.global.ca.f64 data, [%rd1603];
	add.f64 %fd3206, data, %fd3206;
	}
	// end inline asm
	// begin inline asm
	{
	.reg .f64 data;
	ld.global.ca.f64 data, [%rd1604];
	add.f64 %fd3206, data, %fd3206;
	}
	// end inline asm
	// begin inline asm
	{
	.reg .f64 data;
	ld.global.ca.f64 data, [%rd1605];
	add.f64 %fd3206, data, %fd3206;
	}
	// end inline asm
	// begin inline asm
	{
	.reg .f64 data;
	ld.global.ca.f64 data, [%rd1606];
	add.f64 %fd3206, data, %fd3206;
	}
	// end inline asm
	// begin inline asm
	{
	.reg .f64 data;
	ld.global.ca.f64 data, [%rd1607];
	add.f64 %fd3206, data, %fd3206;
	}
	// end inline asm
	// begin inline asm
	{
	.reg .f64 data;
	ld.global.ca.f64 data, [%rd1608];
	add.f64 %fd3206, data, %fd3206;
	}
	// end inline asm
	// begin inline asm
	{
	.reg .f64 data;
	ld.global.ca.f64 data, [%rd1609];
	add.f64 %fd3206, data, %fd3206;
	}
	// end inline asm
	// begin inline asm
	{
	.reg .f64 data;
	ld.global.ca.f64 data, [%rd1594];
	add.f64 %fd3206, data, %fd3206;
	}
	// end inline asm
	// begin inline asm
	{
	.reg .f64 data;
	ld.global.ca.f64 data, [%rd1595];
	add.f64 %fd3206, data, %fd3206;
	}
	// end inline asm
	// begin inline asm
	{
	.reg .f64 data;
	ld.global.ca.f64 data, [%rd1596];
	add.f64 %fd3206, data, %fd3206;
	}
	// end inline asm
	// begin inline asm
	{
	.reg .f64 data;
	ld.global.ca.f64 data, [%rd1597];
	add.f64 %fd3206, data, %fd3206;
	}
	// end inline asm
	// begin inline asm
	{
	.reg .f64 data;
	ld.global.ca.f64 data, [%rd1598];
	add.f64 %fd3206, data, %fd3206;
	}
	// end inline asm
	// begin inline asm
	{
	.reg .f64 data;
	ld.global.ca.f64 data, [%rd1599];
	add.f64 %fd3206, data, %fd3206;
	}
	// end inline asm
	// begin inline asm
	{
	.reg .f64 data;
	ld.global.ca.f64 data, [%rd1600];
	add.f64 %fd3206, data, %fd3206;
	}
	// end inline asm
	// begin inline asm
	{
	.reg .f64 data;
	ld.global.ca.f64 data, [%rd1601];
	add.f64 %fd3206, data, %fd3206;
	}
	// end inline asm
	// begin inline asm
	{
	.reg .f64 data;
	ld.global.ca.f64 data, [%rd1602];
	add.f64 %fd3206, data, %fd3206;
	}
	// end inline asm
	// begin inline asm
	{
	.reg .f64 data;
	ld.global.ca.f64 data, [%rd1603];
	add.f64 %fd3206, data, %fd3206;
	}
	// end inline asm
	// begin inline asm
	{
	.reg .f64 data;
	ld.global.ca.f64 data, [%rd1604];
	add.f64 %fd3206, data, %fd3206;
	}
	// end inline asm
	// begin inline asm
	{
	.reg .f64 data;
	ld.global.ca.f64 data, [%rd1605];
	add.f64 %fd3206, data, %fd3206;
	}
	// end inline asm
	// begin inline asm
	{
	.reg .f64 data;
	ld.global.ca.f64 data, [%rd1606];
	add.f64 %fd3206, data, %fd3206;
	}
	// end inline asm
	// begin inline asm
	{
	.reg .f64 data;
	ld.global.ca.f64 data, [%rd1607];
	add.f64 %fd3206, data, %fd3206;
	}
	// end inline asm
	// begin inline asm
	{
	.reg .f64 data;
	ld.global.ca.f64 data, [%rd1608];
	add.f64 %fd3206, data, %fd3206;
	}
	// end inline asm
	// begin inline asm
	{
	.reg .f64 data;
	ld.global.ca.f64 data, [%rd1609];
	add.f64 %fd3206, data, %fd3206;
	}
	// end inline asm
	// begin inline asm
	{
	.reg .f64 data;
	ld.global.ca.f64 data, [%rd1594];
	add.f64 %fd3206, data, %fd3206;
	}
	// end inline asm
	// begin inline asm
	{
	.reg .f64 data;
	ld.global.ca.f64 data, [%rd1595];
	add.f64 %fd3206, data, %fd3206;
	}
	// end inline asm
	// begin inline asm
	{
	.reg .f64 data;
	ld.global.ca.f64 data, [%rd1596];
	add.f64 %fd3206, data, %fd3206;
	}
	// end inline asm
	// begin inline asm
	{
	.reg .f64 data;
	ld.global.ca.f64 data, [%rd1597];
	add.f64 %fd3206, data, %fd3206;
	}
	// end inline asm
	// begin inline asm
	{
	.reg .f64 data;
	ld.global.ca.f64 data, [%rd1598];
	add.f64 %fd3206, data, %fd3206;
	}
	// end inline asm
	// begin inline asm
	{
	.reg .f64 data;
	ld.global.ca.f64 data, [%rd1599];
	add.f64 %fd3206, data, %fd3206;
	}
	// end inline asm
	// begin inline asm
	{
	.reg .f64 data;
	ld.global.ca.f64 data, [%rd1600];
	add.f64 %fd3206, data, %fd3206;
	}
	// end inline asm
	// begin inline asm
	{
	.reg .f64 data;
	ld.global.ca.f64 data, [%rd1601];
	add.f64 %fd3206, data, %fd3206;
	}
	// end inline asm
	// begin inline asm
	{
	.reg .f64 data;
	ld.global.ca.f64 data, [%rd1602];
	add.f64 %fd3206, data, %fd3206;
	}
	// end inline asm
	// begin inline asm
	{
	.reg .f64 data;
	ld.global.ca.f64 data, [%rd1603];
	add.f64 %fd3206, data, %fd3206;
	}
	// end inline asm
	// begin inline asm
	{
	.reg .f64 data;
	ld.global.ca.f64 data, [%rd1604];
	add.f64 %fd3206, data, %fd3206;
	}
	// end inline asm
	// begin inline asm
	{
	.reg .f64 data;
	ld.global.ca.f64 data, [%rd1605];
	add.f64 %fd3206, data, %fd3206;
	}
	// end inline asm
	// begin inline asm
	{
	.reg .f64 data;
	ld.global.ca.f64 data, [%rd1606];
	add.f64 %fd3206, data, %fd3206;
	}
	// end inline asm
	// begin inline asm
	{
	.reg .f64 data;
	ld.global.ca.f64 data, [%rd1607];
	add.f64 %fd3206, data, %fd3206;
	}
	// end inline asm
	// begin inline asm
	{
	.reg .f64 data;
	ld.global.ca.f64 data, [%rd1608];
	add.f64 %fd3206, data, %fd3206;
	}
	// end inline asm
	// begin inline asm
	{
	.reg .f64 data;
	ld.global.ca.f64 data, [%rd1609];
	add.f64 %fd3206, data, %fd3206;
	}
	// end inline asm
	// begin inline asm
	{
	.reg .f64 data;
	ld.global.ca.f64 data, [%rd1594];
	add.f64 %fd3206, data, %fd3206;
	}
	// end inline asm
	// begin inline asm
	{
	.reg .f64 data;
	ld.global.ca.f64 data, [%rd1595];
	add.f64 %fd3206, data, %fd3206;
	}
	// end inline asm
	// begin inline asm
	{
	.reg .f64 data;
	ld.global.ca.f64 data, [%rd1596];
	add.f64 %fd3206, data, %fd3206;
	}
	// end inline asm
	// begin inline asm
	{
	.reg .f64 data;
	ld.global.ca.f64 data, [%rd1597];
	add.f64 %fd3206, data, %fd3206;
	}
	// end inline asm
	// begin inline asm
	{
	.reg .f64 data;
	ld.global.ca.f64 data, [%rd1598];
	add.f64 %fd3206, data, %fd3206;
	}
	// end inline asm
	// begin inline asm
	{
	.reg .f64 data;
	ld.global.ca.f64 data, [%rd1599];
	add.f64 %fd3206, data, %fd3206;
	}
	// end inline asm
	// begin inline asm
	{
	.reg .f64 data;
	ld.global.ca.f64 data, [%rd1600];
	add.f64 %fd3206, data, %fd3206;
	}
	// end inline asm
	// begin inline asm
	{
	.reg .f64 data;
	ld.global.ca.f64 data, [%rd1601];
	add.f64 %fd3206, data, %fd3206;
	}
	// end inline asm
	// begin inline asm
	{
	.reg .f64 data;
	ld.global.ca.f64 data, [%rd1602];
	add.f64 %fd3206, data, %fd3206;
	}
	// end inline asm
	// begin inline asm
	{
	.reg .f64 data;
	ld.global.ca.f64 data, [%rd1603];
	add.f64 %fd3206, data, %fd3206;
	}
	// end inline asm
	// begin inline asm
	{
	.reg .f64 data;
	ld.global.ca.f64 data, [%rd1604];
	add.f64 %fd3206, data, %fd3206;
	}
	// end inline asm
	// begin inline asm
	{
	.reg .f64 data;
	ld.global.ca.f64 data, [%rd1605];
	add.f64 %fd3206, data, %fd3206;
	}
	// end inline asm
	// begin inline asm
	{
	.reg .f64 data;
	ld.global.ca.f64 data, [%rd1606];
	add.f64 %fd3206, data, %fd3206;
	}
	// end inline asm
	// begin inline asm
	{
	.reg .f64 data;
	ld.global.ca.f64 data, [%rd1607];
	add.f64 %fd3206, data, %fd3206;
	}
	// end inline asm
	// begin inline asm
	{
	.reg .f64 data;
	ld.global.ca.f64 data, [%rd1608];
	add.f64 %fd3206, data, %fd3206;
	}
	// end inline asm
	// begin inline asm
	{
	.reg .f64 data;
	ld.global.ca.f64 data, [%rd1609];
	add.f64 %fd3206, data, %fd3206;
	}
	// end inline asm
	// begin inline asm
	{
	.reg .f64 data;
	ld.global.ca.f64 data, [%rd1594];
	add.f64 %fd3206, data, %fd3206;
	}
	// end inline asm
	// begin inline asm
	{
	.reg .f64 data;
	ld.global.ca.f64 data, [%rd1595];
	add.f64 %fd3206, data, %fd3206;
	}
	// end inline asm
	// begin inline asm
	{
	.reg .f64 data;
	ld.global.ca.f64 data, [%rd1596];
	add.f64 %fd3206, data, %fd3206;
	}
	// end inline asm
	// begin inline asm
	{
	.reg .f64 data;
	ld.global.ca.f64 data, [%rd1597];
	add.f64 %fd3206, data, %fd3206;
	}
	// end inline asm
	// begin inline asm
	{
	.reg .f64 data;
	ld.global.ca.f64 data, [%rd1598];
	add.f64 %fd3206, data, %fd3206;
	}
	// end inline asm
	// begin inline asm
	{
	.reg .f64 data;
	ld.global.ca.f64 data, [%rd1599];
	add.f64 %fd3206, data, %fd3206;
	}
	// end inline asm
	// begin inline asm
	{
	.reg .f64 data;
	ld.global.ca.f64 data, [%rd1600];
	add.f64 %fd3206, data, %fd3206;
	}
	// end inline asm
	// begin inline asm
	{
	.reg .f64 data;
	ld.global.ca.f64 data, [%rd1601];
	add.f64 %fd3206, data, %fd3206;
	}
	// end inline asm
	// begin inline asm
	{
	.reg .f64 data;
	ld.global.ca.f64 data, [%rd1602];
	add.f64 %fd3206, data, %fd3206;
	}
	// end inline asm
	// begin inline asm
	{
	.reg .f64 data;
	ld.global.ca.f64 data, [%rd1603];
	add.f64 %fd3206, data, %fd3206;
	}
	// end inline asm
	// begin inline asm
	{
	.reg .f64 data;
	ld.global.ca.f64 data, [%rd1604];
	add.f64 %fd3206, data, %fd3206;
	}
	// end inline asm
	// begin inline asm
	{
	.reg .f64 data;
	ld.global.ca.f64 data, [%rd1605];
	add.f64 %fd3206, data, %fd3206;
	}
	// end inline asm
	// begin inline asm
	{
	.reg .f64 data;
	ld.global.ca.f64 data, [%rd1606];
	add.f64 %fd3206, data, %fd3206;
	}
	// end inline asm
	// begin inline asm
	{
	.reg .f64 data;
	ld.global.ca.f64 data, [%rd1607];
	add.f64 %fd3206, data, %fd3206;
	}
	// end inline asm
	// begin inline asm
	{
	.reg .f64 data;
	ld.global.ca.f64 data, [%rd1608];
	add.f64 %fd3206, data, %fd3206;
	}
	// end inline asm
	// begin inline asm
	{
	.reg .f64 data;
	ld.global.ca.f64 data, [%rd1609];
	add.f64 %fd3206, data, %fd3206;
	}
	// end inline asm
	// begin inline asm
	{
	.reg .f64 data;
	ld.global.ca.f64 data, [%rd1594];
	add.f64 %fd3206, data, %fd3206;
	}
	// end inline asm
	// begin inline asm
	{
	.reg .f64 data;
	ld.global.ca.f64 data, [%rd1595];
	add.f64 %fd3206, data, %fd3206;
	}
	// end inline asm
	// begin inline asm
	{
	.reg .f64 data;
	ld.global.ca.f64 data, [%rd1596];
	add.f64 %fd3206, data, %fd3206;
	}
	// end inline asm
	// begin inline asm
	{
	.reg .f64 data;
	ld.global.ca.f64 data, [%rd1597];
	add.f64 %fd3206, data, %fd3206;
	}
	// end inline asm
	// begin inline asm
	{
	.reg .f64 data;
	ld.global.ca.f64 data, [%rd1598];
	add.f64 %fd3206, data, %fd3206;
	}
	// end inline asm
	// begin inline asm
	{
	.reg .f64 data;
	ld.global.ca.f64 data, [%rd1599];
	add.f64 %fd3206, data, %fd3206;
	}
	// end inline asm
	// begin inline asm
	{
	.reg .f64 data;
	ld.global.ca.f64 data, [%rd1600];
	add.f64 %fd3206, data, %fd3206;
	}
	// end inline asm
	// begin inline asm
	{
	.reg .f64 data;
	ld.global.ca.f64 data, [%rd1601];
	add.f64 %fd3206, data, %fd3206;
	}
	// end inline asm
	// begin inline asm
	{
	.reg .f64 data;
	ld.global.ca.f64 data, [%rd1602];
	add.f64 %fd3206, data, %fd3206;
	}
	// end inline asm
	// begin inline asm
	{
	.reg .f64 data;
	ld.global.ca.f64 data, [%rd1603];
	add.f64 %fd3206, data, %fd3206;
	}
	// end inline asm
	// begin inline asm
	{
	.reg .f64 data;
	ld.global.ca.f64 data, [%rd1604];
	add.f64 %fd3206, data, %fd3206;
	}
	// end inline asm
	// begin inline asm
	{
	.reg .f64 data;
	ld.global.ca.f64 data, [%rd1605];
	add.f64 %fd3206, data, %fd3206;
	}
	// end inline asm
	// begin inline asm
	{
	.reg .f64 data;
	ld.global.ca.f64 data, [%rd1606];
	add.f64 %fd3206, data, %fd3206;
	}
	// end inline asm
	// begin inline asm
	{
	.reg .f64 data;
	ld.global.ca.f64 data, [%rd1607];
	add.f64 %fd3206, data, %fd3206;
	}
	// end inline asm
	// begin inline asm
	{
	.reg .f64 data;
	ld.global.ca.f64 data, [%rd1608];
	add.f64 %fd3206, data, %fd3206;
	}
	// end inline asm
	// begin inline asm
	{
	.reg .f64 data;
	ld.global.ca.f64 data, [%rd1609];
	add.f64 %fd3206, data, %fd3206;
	}
	// end inline asm
	// begin inline asm
	{
	.reg .f64 data;
	ld.global.ca.f64 data, [%rd1594];
	add.f64 %fd3206, data, %fd3206;
	}
	// end inline asm
	// begin inline asm
	{
	.reg .f64 data;
	ld.global.ca.f64 data, [%rd1595];
	add.f64 %fd3206, data, %fd3206;
	}
	// end inline asm
	// begin inline asm
	{
	.reg .f64 data;
	ld.global.ca.f64 data, [%rd1596];
	add.f64 %fd3206, data, %fd3206;
	}
	// end inline asm
	// begin inline asm
	{
	.reg .f64 data;
	ld.global.ca.f64 data, [%rd1597];
	add.f64 %fd3206, data, %fd3206;
	}
	// end inline asm
	// begin inline asm
	{
	.reg .f64 data;
	ld.global.ca.f64 data, [%rd1598];
	add.f64 %fd3206, data, %fd3206;
	}
	// end inline asm
	// begin inline asm
	{
	.reg .f64 data;
	ld.global.ca.f64 data, [%rd1599];
	add.f64 %fd3206, data, %fd3206;
	}
	// end inline asm
	// begin inline asm
	{
	.reg .f64 data;
	ld.global.ca.f64 data, [%rd1600];
	add.f64 %fd3206, data, %fd3206;
	}
	// end inline asm
	// begin inline asm
	{
	.reg .f64 data;
	ld.global.ca.f64 data, [%rd1601];
	add.f64 %fd3206, data, %fd3206;
	}
	// end inline asm
	// begin inline asm
	{
	.reg .f64 data;
	ld.global.ca.f64 data, [%rd1602];
	add.f64 %fd3206, data, %fd3206;
	}
	// end inline asm
	// begin inline asm
	{
	.reg .f64 data;
	ld.global.ca.f64 data, [%rd1603];
	add.f64 %fd3206, data, %fd3206;
	}
	// end inline asm
	// begin inline asm
	{
	.reg .f64 data;
	ld.global.ca.f64 data, [%rd1604];
	add.f64 %fd3206, data, %fd3206;
	}
	// end inline asm
	// begin inline asm
	{
	.reg .f64 data;
	ld.global.ca.f64 data, [%rd1605];
	add.f64 %fd3206, data, %fd3206;
	}
	// end inline asm
	// begin inline asm
	{
	.reg .f64 data;
	ld.global.ca.f64 data, [%rd1606];
	add.f64 %fd3206, data, %fd3206;
	}
	// end inline asm
	// begin inline asm
	{
	.reg .f64 data;
	ld.global.ca.f64 data, [%rd1607];
	add.f64 %fd3206, data, %fd3206;
	}
	// end inline asm
	// begin inline asm
	{
	.reg .f64 data;
	ld.global.ca.f64 data, [%rd1608];
	add.f64 %fd3206, data, %fd3206;
	}
	// end inline asm
	// begin inline asm
	{
	.reg .f64 data;
	ld.global.ca.f64 data, [%rd1609];
	add.f64 %fd3206, data, %fd3206;
	}
	// end inline asm
	// begin inline asm
	{
	.reg .f64 data;
	ld.global.ca.f64 data, [%rd1594];
	add.f64 %fd3206, data, %fd3206;
	}
	// end inline asm
	// begin inline asm
	{
	.reg .f64 data;
	ld.global.ca.f64 data, [%rd1595];
	add.f64 %fd3206, data, %fd3206;
	}
	// end inline asm
	// begin inline asm
	{
	.reg .f64 data;
	ld.global.ca.f64 data, [%rd1596];
	add.f64 %fd3206, data, %fd3206;
	}
	// end inline asm
	// begin inline asm
	{
	.reg .f64 data;
	ld.global.ca.f64 data, [%rd1597];
	add.f64 %fd3206, data, %fd3206;
	}
	// end inline asm
	// begin inline asm
	{
	.reg .f64 data;
	ld.global.ca.f64 data, [%rd1598];
	add.f64 %fd3206, data, %fd3206;
	}
	// end inline asm
	// begin inline asm
	{
	.reg .f64 data;
	ld.global.ca.f64 data, [%rd1599];
	add.f64 %fd3206, data, %fd3206;
	}
	// end inline asm
	// begin inline asm
	{
	.reg .f64 data;
	ld.global.ca.f64 data, [%rd1600];
	add.f64 %fd3206, data, %fd3206;
	}
	// end inline asm
	// begin inline asm
	{
	.reg .f64 data;
	ld.global.ca.f64 data, [%rd1601];
	add.f64 %fd3206, data, %fd3206;
	}
	// end inline asm
	// begin inline asm
	{
	.reg .f64 data;
	ld.global.ca.f64 data, [%rd1602];
	add.f64 %fd3206, data, %fd3206;
	}
	// end inline asm
	// begin inline asm
	{
	.reg .f64 data;
	ld.global.ca.f64 data, [%rd1603];
	add.f64 %fd3206, data, %fd3206;
	}
	// end inline asm
	// begin inline asm
	{
	.reg .f64 data;
	ld.global.ca.f64 data, [%rd1604];
	add.f64 %fd3206, data, %fd3206;
	}
	// end inline asm
	// begin inline asm
	{
	.reg .f64 data;
	ld.global.ca.f64 data, [%rd1605];
	add.f64 %fd3206, data, %fd3206;
	}
	// end inline asm
	// begin inline asm
	{
	.reg .f64 data;
	ld.global.ca.f64 data, [%rd1606];
	add.f64 %fd3206, data, %fd3206;
	}
	// end inline asm
	// begin inline asm
	{
	.reg .f64 data;
	ld.global.ca.f64 data, [%rd1607];
	add.f64 %fd3206, data, %fd3206;
	}
	// end inline asm
	// begin inline asm
	{
	.reg .f64 data;
	ld.global.ca.f64 data, [%rd1608];
	add.f64 %fd3206, data, %fd3206;
	}
	// end inline asm
	// begin inline asm
	{
	.reg .f64 data;
	ld.global.ca.f64 data, [%rd1609];
	add.f64 %fd3206, data, %fd3206;
	}
	// end inline asm
	// begin inline asm
	{
	.reg .f64 data;
	ld.global.ca.f64 data, [%rd1594];
	add.f64 %fd3206, data, %fd3206;
	}
	// end inline asm
	// begin inline asm
	{
	.reg .f64 data;
	ld.global.ca.f64 data, [%rd1595];
	add.f64 %fd3206, data, %fd3206;
	}
	// end inline asm
	// begin inline asm
	{
	.reg .f64 data;
	ld.global.ca.f64 data, [%rd1596];
	add.f64 %fd3206, data, %fd3206;
	}
	// end inline asm
	// begin inline asm
	{
	.reg .f64 data;
	ld.global.ca.f64 data, [%rd1597];
	add.f64 %fd3206, data, %fd3206;
	}
	// end inline asm
	// begin inline asm
	{
	.reg .f64 data;
	ld.global.ca.f64 data, [%rd1598];
	add.f64 %fd3206, data, %fd3206;
	}
	// end inline asm
	// begin inline asm
	{
	.reg .f64 data;
	ld.global.ca.f64 data, [%rd1599];
	add.f64 %fd3206, data, %fd3206;
	}
	// end inline asm
	// begin inline asm
	{
	.reg .f64 data;
	ld.global.ca.f64 data, [%rd1600];
	add.f64 %fd3206, data, %fd3206;
	}
	// end inline asm
	// begin inline asm
	{
	.reg .f64 data;
	ld.global.ca.f64 data, [%rd1601];
	add.f64 %fd3206, data, %fd3206;
	}
	// end inline asm
	// begin inline asm
	{
	.reg .f64 data;
	ld.global.ca.f64 data, [%rd1602];
	add.f64 %fd3206, data, %fd3206;
	}
	// end inline asm
	// begin inline asm
	{
	.reg .f64 data;
	ld.global.ca.f64 data, [%rd1603];
	add.f64 %fd3206, data, %fd3206;
	}
	// end inline asm
	// begin inline asm
	{
	.reg .f64 data;
	ld.global.ca.f64 data, [%rd1604];
	add.f64 %fd3206, data, %fd3206;
	}
	// end inline asm
	// begin inline asm
	{
	.reg .f64 data;
	ld.global.ca.f64 data, [%rd1605];
	add.f64 %fd3206, data, %fd3206;
	}
	// end inline asm
	// begin inline asm
	{
	.reg .f64 data;
	ld.global.ca.f64 data, [%rd1606];
	add.f64 %fd3206, data, %fd3206;
	}
	// end inline asm
	// begin inline asm
	{
	.reg .f64 data;
	ld.global.ca.f64 data, [%rd1607];
	add.f64 %fd3206, data, %fd3206;
	}
	// end inline asm
	// begin inline asm
	{
	.reg .f64 data;
	ld.global.ca.f64 data, [%rd1608];
	add.f64 %fd3206, data, %fd3206;
	}
	// end inline asm
	// begin inline asm
	{
	.reg .f64 data;
	ld.global.ca.f64 data, [%rd1609];
	add.f64 %fd3206, data, %fd3206;
	}
	// end inline asm
	// begin inline asm
	{
	.reg .f64 data;
	ld.global.ca.f64 data, [%rd1594];
	add.f64 %fd3206, data, %fd3206;
	}
	// end inline asm
	// begin inline asm
	{
	.reg .f64 data;
	ld.global.ca.f64 data, [%rd1595];
	add.f64 %fd3206, data, %fd3206;
	}
	// end inline asm
	// begin inline asm
	{
	.reg .f64 data;
	ld.global.ca.f64 data, [%rd1596];
	add.f64 %fd3206, data, %fd3206;
	}
	// end inline asm
	// begin inline asm
	{
	.reg .f64 data;
	ld.global.ca.f64 data, [%rd1597];
	add.f64 %fd3206, data, %fd3206;
	}
	// end inline asm
	// begin inline asm
	{
	.reg .f64 data;
	ld.global.ca.f64 data, [%rd1598];
	add.f64 %fd3206, data, %fd3206;
	}
	// end inline asm
	// begin inline asm
	{
	.reg .f64 data;
	ld.global.ca.f64 data, [%rd1599];
	add.f64 %fd3206, data, %fd3206;
	}
	// end inline asm
	// begin inline asm
	{
	.reg .f64 data;
	ld.global.ca.f64 data, [%rd1600];
	add.f64 %fd3206, data, %fd3206;
	}
	// end inline asm
	// begin inline asm
	{
	.reg .f64 data;
	ld.global.ca.f64 data, [%rd1601];
	add.f64 %fd3206, data, %fd3206;
	}
	// end inline asm
	// begin inline asm
	{
	.reg .f64 data;
	ld.global.ca.f64 data, [%rd1602];
	add.f64 %fd3206, data, %fd3206;
	}
	// end inline asm
	// begin inline asm
	{
	.reg .f64 data;
	ld.global.ca.f64 data, [%rd1603];
	add.f64 %fd3206, data, %fd3206;
	}
	// end inline asm
	// begin inline asm
	{
	.reg .f64 data;
	ld.global.ca.f64 data, [%rd1604];
	add.f64 %fd3206, data, %fd3206;
	}
	// end inline asm
	// begin inline asm
	{
	.reg .f64 data;
	ld.global.ca.f64 data, [%rd1605];
	add.f64 %fd3206, data, %fd3206;
	}
	// end inline asm
	// begin inline asm
	{
	.reg .f64 data;
	ld.global.ca.f64 data, [%rd1606];
	add.f64 %fd3206, data, %fd3206;
	}
	// end inline asm
	// begin inline asm
	{
	.reg .f64 data;
	ld.global.ca.f64 data, [%rd1607];
	add.f64 %fd3206, data, %fd3206;
	}
	// end inline asm
	// begin inline asm
	{
	.reg .f64 data;
	ld.global.ca.f64 data, [%rd1608];
	add.f64 %fd3206, data, %fd3206;
	}
	// end inline asm
	// begin inline asm
	{
	.reg .f64 data;
	ld.global.ca.f64 data, [%rd1609];
	add.f64 %fd3206, data, %fd3206;
	}
	// end inline asm
	// begin inline asm
	{
	.reg .f64 data;
	ld.global.ca.f64 data, [%rd1594];
	add.f64 %fd3206, data, %fd3206;
	}
	// end inline asm
	// begin inline asm
	{
	.reg .f64 data;
	ld.global.ca.f64 data, [%rd1595];
	add.f64 %fd3206, data, %fd3206;
	}
	// end inline asm
	// begin inline asm
	{
	.reg .f64 data;
	ld.global.ca.f64 data, [%rd1596];
	add.f64 %fd3206, data, %fd3206;
	}
	// end inline asm
	// begin inline asm
	{
	.reg .f64 data;
	ld.global.ca.f64 data, [%rd1597];
	add.f64 %fd3206, data, %fd3206;
	}
	// end inline asm
	// begin inline asm
	{
	.reg .f64 data;
	ld.global.ca.f64 data, [%rd1598];
	add.f64 %fd3206, data, %fd3206;
	}
	// end inline asm
	// begin inline asm
	{
	.reg .f64 data;
	ld.global.ca.f64 data, [%rd1599];
	add.f64 %fd3206, data, %fd3206;
	}
	// end inline asm
	// begin inline asm
	{
	.reg .f64 data;
	ld.global.ca.f64 data, [%rd1600];
	add.f64 %fd3206, data, %fd3206;
	}
	// end inline asm
	// begin inline asm
	{
	.reg .f64 data;
	ld.global.ca.f64 data, [%rd1601];
	add.f64 %fd3206, data, %fd3206;
	}
	// end inline asm
	// begin inline asm
	{
	.reg .f64 data;
	ld.global.ca.f64 data, [%rd1602];
	add.f64 %fd3206, data, %fd3206;
	}
	// end inline asm
	// begin inline asm
	{
	.reg .f64 data;
	ld.global.ca.f64 data, [%rd1603];
	add.f64 %fd3206, data, %fd3206;
	}
	// end inline asm
	// begin inline asm
	{
	.reg .f64 data;
	ld.global.ca.f64 data, [%rd1604];
	add.f64 %fd3206, data, %fd3206;
	}
	// end inline asm
	// begin inline asm
	{
	.reg .f64 data;
	ld.global.ca.f64 data, [%rd1605];
	add.f64 %fd3206, data, %fd3206;
	}
	// end inline asm
	// begin inline asm
	{
	.reg .f64 data;
	ld.global.ca.f64 data, [%rd1606];
	add.f64 %fd3206, data, %fd3206;
	}
	// end inline asm
	// begin inline asm
	{
	.reg .f64 data;
	ld.global.ca.f64 data, [%rd1607];
	add.f64 %fd3206, data, %fd3206;
	}
	// end inline asm
	// begin inline asm
	{
	.reg .f64 data;
	ld.global.ca.f64 data, [%rd1608];
	add.f64 %fd3206, data, %fd3206;
	}
	// end inline asm
	// begin inline asm
	{
	.reg .f64 data;
	ld.global.ca.f64 data, [%rd1609];
	add.f64 %fd3206, data, %fd3206;
	}
	// end inline asm
	// begin inline asm
	{
	.reg .f64 data;
	ld.global.ca.f64 data, [%rd1594];
	add.f64 %fd3206, data, %fd3206;
	}
	// end inline asm
	// begin inline asm
	{
	.reg .f64 data;
	ld.global.ca.f64 data, [%rd1595];
	add.f64 %fd3206, data, %fd3206;
	}
	// end inline asm
	// begin inline asm
	{
	.reg .f64 data;
	ld.global.ca.f64 data, [%rd1596];
	add.f64 %fd3206, data, %fd3206;
	}
	// end inline asm
	// begin inline asm
	{
	.reg .f64 data;
	ld.global.ca.f64 data, [%rd1597];
	add.f64 %fd3206, data, %fd3206;
	}
	// end inline asm
	// begin inline asm
	{
	.reg .f64 data;
	ld.global.ca.f64 data, [%rd1598];
	add.f64 %fd3206, data, %fd3206;
	}
	// end inline asm
	// begin inline asm
	{
	.reg .f64 data;
	ld.global.ca.f64 data, [%rd1599];
	add.f64 %fd3206, data, %fd3206;
	}
	// end inline asm
	// begin inline asm
	{
	.reg .f64 data;
	ld.global.ca.f64 data, [%rd1600];
	add.f64 %fd3206, data, %fd3206;
	}
	// end inline asm
	// begin inline asm
	{
	.reg .f64 data;
	ld.global.ca.f64 data, [%rd1601];
	add.f64 %fd3206, data, %fd3206;
	}
	// end inline asm
	// begin inline asm
	{
	.reg .f64 data;
	ld.global.ca.f64 data, [%rd1602];
	add.f64 %fd3206, data, %fd3206;
	}
	// end inline asm
	// begin inline asm
	{
	.reg .f64 data;
	ld.global.ca.f64 data, [%rd1603];
	add.f64 %fd3206, data, %fd3206;
	}
	// end inline asm
	// begin inline asm
	{
	.reg .f64 data;
	ld.global.ca.f64 data, [%rd1604];
	add.f64 %fd3206, data, %fd3206;
	}
	// end inline asm
	// begin inline asm
	{
	.reg .f64 data;
	ld.global.ca.f64 data, [%rd1605];
	add.f64 %fd3206, data, %fd3206;
	}
	// end inline asm
	// begin inline asm
	{
	.reg .f64 data;
	ld.global.ca.f64 data, [%rd1606];
	add.f64 %fd3206, data, %fd3206;
	}
	// end inline asm
	// begin inline asm
	{
	.reg .f64 data;
	ld.global.ca.f64 data, [%rd1607];
	add.f64 %fd3206, data, %fd3206;
	}
	// end inline asm
	// begin inline asm
	{
	.reg .f64 data;
	ld.global.ca.f64 data, [%rd1608];
	add.f64 %fd3206, data, %fd3206;
	}
	// end inline asm
	// begin inline asm
	{
	.reg .f64 data;
	ld.global.ca.f64 data, [%rd1609];
	add.f64 %fd3206, data, %fd3206;
	}
	// end inline asm
	// begin inline asm
	{
	.reg .f64 data;
	ld.global.ca.f64 data, [%rd1594];
	add.f64 %fd3206, data, %fd3206;
	}
	// end inline asm
	// begin inline asm
	{
	.reg .f64 data;
	ld.global.ca.f64 data, [%rd1595];
	add.f64 %fd3206, data, %fd3206;
	}
	// end inline asm
	// begin inline asm
	{
	.reg .f64 data;
	ld.global.ca.f64 data, [%rd1596];
	add.f64 %fd3206, data, %fd3206;
	}
	// end inline asm
	// begin inline asm
	{
	.reg .f64 data;
	ld.global.ca.f64 data, [%rd1597];
	add.f64 %fd3206, data, %fd3206;
	}
	// end inline asm
	// begin inline asm
	{
	.reg .f64 data;
	ld.global.ca.f64 data, [%rd1598];
	add.f64 %fd3206, data, %fd3206;
	}
	// end inline asm
	// begin inline asm
	{
	.reg .f64 data;
	ld.global.ca.f64 data, [%rd1599];
	add.f64 %fd3206, data, %fd3206;
	}
	// end inline asm
	// begin inline asm
	{
	.reg .f64 data;
	ld.global.ca.f64 data, [%rd1600];
	add.f64 %fd3206, data, %fd3206;
	}
	// end inline asm
	// begin inline asm
	{
	.reg .f64 data;
	ld.global.ca.f64 data, [%rd1601];
	add.f64 %fd3206, data, %fd3206;
	}
	// end inline asm
	// begin inline asm
	{
	.reg .f64 data;
	ld.global.ca.f64 data, [%rd1602];
	add.f64 %fd3206, data, %fd3206;
	}
	// end inline asm
	// begin inline asm
	{
	.reg .f64 data;
	ld.global.ca.f64 data, [%rd1603];
	add.f64 %fd3206, data, %fd3206;
	}
	// end inline asm
	// begin inline asm
	{
	.reg .f64 data;
	ld.global.ca.f64 data, [%rd1604];
	add.f64 %fd3206, data, %fd3206;
	}
	// end inline asm
	// begin inline asm
	{
	.reg .f64 data;
	ld.global.ca.f64 data, [%rd1605];
	add.f64 %fd3206, data, %fd3206;
	}
	// end inline asm
	// begin inline asm
	{
	.reg .f64 data;
	ld.global.ca.f64 data, [%rd1606];
	add.f64 %fd3206, data, %fd3206;
	}
	// end inline asm
	// begin inline asm
	{
	.reg .f64 data;
	ld.global.ca.f64 data, [%rd1607];
	add.f64 %fd3206, data, %fd3206;
	}
	// end inline asm
	// begin inline asm
	{
	.reg .f64 data;
	ld.global.ca.f64 data, [%rd1608];
	add.f64 %fd3206, data, %fd3206;
	}
	// end inline asm
	// begin inline asm
	{
	.reg .f64 data;
	ld.global.ca.f64 data, [%rd1609];
	add.f64 %fd3206, data, %fd3206;
	}
	// end inline asm
	// begin inline asm
	{
	.reg .f64 data;
	ld.global.ca.f64 data, [%rd1594];
	add.f64 %fd3206, data, %fd3206;
	}
	// end inline asm
	// begin inline asm
	{
	.reg .f64 data;
	ld.global.ca.f64 data, [%rd1595];
	add.f64 %fd3206, data, %fd3206;
	}
	// end inline asm
	// begin inline asm
	{
	.reg .f64 data;
	ld.global.ca.f64 data, [%rd1596];
	add.f64 %fd3206, data, %fd3206;
	}
	// end inline asm
	// begin inline asm
	{
	.reg .f64 data;
	ld.global.ca.f64 data, [%rd1597];
	add.f64 %fd3206, data, %fd3206;
	}
	// end inline asm
	// begin inline asm
	{
	.reg .f64 data;
	ld.global.ca.f64 data, [%rd1598];
	add.f64 %fd3206, data, %fd3206;
	}
	// end inline asm
	// begin inline asm
	{
	.reg .f64 data;
	ld.global.ca.f64 data, [%rd1599];
	add.f64 %fd3206, data, %fd3206;
	}
	// end inline asm
	// begin inline asm
	{
	.reg .f64 data;
	ld.global.ca.f64 data, [%rd1600];
	add.f64 %fd3206, data, %fd3206;
	}
	// end inline asm
	// begin inline asm
	{
	.reg .f64 data;
	ld.global.ca.f64 data, [%rd1601];
	add.f64 %fd3206, data, %fd3206;
	}
	// end inline asm
	// begin inline asm
	{
	.reg .f64 data;
	ld.global.ca.f64 data, [%rd1602];
	add.f64 %fd3206, data, %fd3206;
	}
	// end inline asm
	// begin inline asm
	{
	.reg .f64 data;
	ld.global.ca.f64 data, [%rd1603];
	add.f64 %fd3206, data, %fd3206;
	}
	// end inline asm
	// begin inline asm
	{
	.reg .f64 data;
	ld.global.ca.f64 data, [%rd1604];
	add.f64 %fd3206, data, %fd3206;
	}
	// end inline asm
	// begin inline asm
	{
	.reg .f64 data;
	ld.global.ca.f64 data, [%rd1605];
	add.f64 %fd3206, data, %fd3206;
	}
	// end inline asm
	// begin inline asm
	{
	.reg .f64 data;
	ld.global.ca.f64 data, [%rd1606];
	add.f64 %fd3206, data, %fd3206;
	}
	// end inline asm
	// begin inline asm
	{
	.reg .f64 data;
	ld.global.ca.f64 data, [%rd1607];
	add.f64 %fd3206, data, %fd3206;
	}
	// end inline asm
	// begin inline asm
	{
	.reg .f64 data;
	ld.global.ca.f64 data, [%rd1608];
	add.f64 %fd3206, data, %fd3206;
	}
	// end inline asm
	// begin inline asm
	{
	.reg .f64 data;
	ld.global.ca.f64 data, [%rd1609];
	add.f64 %fd3206, data, %fd3206;
	}
	// end inline asm
	// begin inline asm
	{
	.reg .f64 data;
	ld.global.ca.f64 data, [%rd1594];
	add.f64 %fd3206, data, %fd3206;
	}
	// end inline asm
	mov.f64 	%fd714, %fd3206;
	// begin inline asm
	{
	.reg .f64 data;
	ld.global.ca.f64 data, [%rd1595];
	add.f64 %fd714, data, %fd714;
	}
	// end inline asm
	// begin inline asm
	{
	.reg .f64 data;
	ld.global.ca.f64 data, [%rd1596];
	add.f64 %fd714, data, %fd714;
	}
	// end inline asm
	// begin inline asm
	{
	.reg .f64 data;
	ld.global.ca.f64 data, [%rd1597];
	add.f64 %fd714, data, %fd714;
	}
	// end inline asm
	// begin inline asm
	{
	.reg .f64 data;
	ld.global.ca.f64 data, [%rd1598];
	add.f64 %fd714, data, %fd714;
	}
	// end inline asm
	// begin inline asm
	{
	.reg .f64 data;
	ld.global.ca.f64 data, [%rd1599];
	add.f64 %fd714, data, %fd714;
	}
	// end inline asm
	// begin inline asm
	{
	.reg .f64 data;
	ld.global.ca.f64 data, [%rd1600];
	add.f64 %fd714, data, %fd714;
	}
	// end inline asm
	// begin inline asm
	{
	.reg .f64 data;
	ld.global.ca.f64 data, [%rd1601];
	add.f64 %fd714, data, %fd714;
	}
	// end inline asm
	// begin inline asm
	{
	.reg .f64 data;
	ld.global.ca.f64 data, [%rd1602];
	add.f64 %fd714, data, %fd714;
	}
	// end inline asm
	// begin inline asm
	{
	.reg .f64 data;
	ld.global.ca.f64 data, [%rd1603];
	add.f64 %fd714, data, %fd714;
	}
	// end inline asm
	// begin inline asm
	{
	.reg .f64 data;
	ld.global.ca.f64 data, [%rd1604];
	add.f64 %fd714, data, %fd714;
	}
	// end inline asm
	// begin inline asm
	{
	.reg .f64 data;
	ld.global.ca.f64 data, [%rd1605];
	add.f64 %fd714, data, %fd714;
	}
	// end inline asm
	// begin inline asm
	{
	.reg .f64 data;
	ld.global.ca.f64 data, [%rd1606];
	add.f64 %fd714, data, %fd714;
	}
	// end inline asm
	// begin inline asm
	{
	.reg .f64 data;
	ld.global.ca.f64 data, [%rd1607];
	add.f64 %fd714, data, %fd714;
	}
	// end inline asm
	// begin inline asm
	{
	.reg .f64 data;
	ld.global.ca.f64 data, [%rd1608];
	add.f64 %fd714, data, %fd714;
	}
	// end inline asm
	// begin inline asm
	{
	.reg .f64 data;
	ld.global.ca.f64 data, [%rd1609];
	add.f64 %fd714, data, %fd714;
	}
	// end inline asm
	// begin inline asm
	{
	.reg .f64 data;
	ld.global.ca.f64 data, [%rd1594];
	add.f64 %fd714, data, %fd714;
	}
	// end inline asm
	// begin inline asm
	{
	.reg .f64 data;
	ld.global.ca.f64 data, [%rd1595];
	add.f64 %fd714, data, %fd714;
	}
	// end inline asm
	// begin inline asm
	{
	.reg .f64 data;
	ld.global.ca.f64 data, [%rd1596];
	add.f64 %fd714, data, %fd714;
	}
	// end inline asm
	// begin inline asm
	{
	.reg .f64 data;
	ld.global.ca.f64 data, [%rd1597];
	add.f64 %fd714, data, %fd714;
	}
	// end inline asm
	// begin inline asm
	{
	.reg .f64 data;
	ld.global.ca.f64 data, [%rd1598];
	add.f64 %fd714, data, %fd714;
	}
	// end inline asm
	// begin inline asm
	{
	.reg .f64 data;
	ld.global.ca.f64 data, [%rd1599];
	add.f64 %fd714, data, %fd714;
	}
	// end inline asm
	// begin inline asm
	{
	.reg .f64 data;
	ld.global.ca.f64 data, [%rd1600];
	add.f64 %fd714, data, %fd714;
	}
	// end inline asm
	// begin inline asm
	{
	.reg .f64 data;
	ld.global.ca.f64 data, [%rd1601];
	add.f64 %fd714, data, %fd714;
	}
	// end inline asm
	// begin inline asm
	{
	.reg .f64 data;
	ld.global.ca.f64 data, [%rd1602];
	add.f64 %fd714, data, %fd714;
	}
	// end inline asm
	// begin inline asm
	{
	.reg .f64 data;
	ld.global.ca.f64 data, [%rd1603];
	add.f64 %fd714, data, %fd714;
	}
	// end inline asm
	// begin inline asm
	{
	.reg .f64 data;
	ld.global.ca.f64 data, [%rd1604];
	add.f64 %fd714, data, %fd714;
	}
	// end inline asm
	// begin inline asm
	{
	.reg .f64 data;
	ld.global.ca.f64 data, [%rd1605];
	add.f64 %fd714, data, %fd714;
	}
	// end inline asm
	// begin inline asm
	{
	.reg .f64 data;
	ld.global.ca.f64 data, [%rd1606];
	add.f64 %fd714, data, %fd714;
	}
	// end inline asm
	// begin inline asm
	{
	.reg .f64 data;
	ld.global.ca.f64 data, [%rd1607];
	add.f64 %fd714, data, %fd714;
	}
	// end inline asm
	// begin inline asm
	{
	.reg .f64 data;
	ld.global.ca.f64 data, [%rd1608];
	add.f64 %fd714, data, %fd714;
	}
	// end inline asm
	// begin inline asm
	{
	.reg .f64 data;
	ld.global.ca.f64 data, [%rd1609];
	add.f64 %fd714, data, %fd714;
	}
	// end inline asm
	// begin inline asm
	{
	.reg .f64 data;
	ld.global.ca.f64 data, [%rd1594];
	add.f64 %fd714, data, %fd714;
	}
	// end inline asm
	// begin inline asm
	{
	.reg .f64 data;
	ld.global.ca.f64 data, [%rd1595];
	add.f64 %fd714, data, %fd714;
	}
	// end inline asm
	// begin inline asm
	{
	.reg .f64 data;
	ld.global.ca.f64 data, [%rd1596];
	add.f64 %fd714, data, %fd714;
	}
	// end inline asm
	// begin inline asm
	{
	.reg .f64 data;
	ld.global.ca.f64 data, [%rd1597];
	add.f64 %fd714, data, %fd714;
	}
	// end inline asm
	// begin inline asm
	{
	.reg .f64 data;
	ld.global.ca.f64 data, [%rd1598];
	add.f64 %fd714, data, %fd714;
	}
	// end inline asm
	// begin inline asm
	{
	.reg .f64 data;
	ld.global.ca.f64 data, [%rd1599];
	add.f64 %fd714, data, %fd714;
	}
	// end inline asm
	// begin inline asm
	{
	.reg .f64 data;
	ld.global.ca.f64 data, [%rd1600];
	add.f64 %fd714, data, %fd714;
	}
	// end inline asm
	// begin inline asm
	{
	.reg .f64 data;
	ld.global.ca.f64 data, [%rd1601];
	add.f64 %fd714, data, %fd714;
	}
	// end inline asm
	// begin inline asm
	{
	.reg .f64 data;
	ld.global.ca.f64 data, [%rd1602];
	add.f64 %fd714, data, %fd714;
	}
	// end inline asm
	// begin inline asm
	{
	.reg .f64 data;
	ld.global.ca.f64 data, [%rd1603];
	add.f64 %fd714, data, %fd714;
	}
	// end inline asm
	// begin inline asm
	{
	.reg .f64 data;
	ld.global.ca.f64 data, [%rd1604];
	add.f64 %fd714, data, %fd714;
	}
	// end inline asm
	// begin inline asm
	{
	.reg .f64 data;
	ld.global.ca.f64 data, [%rd1605];
	add.f64 %fd714, data, %fd714;
	}
	// end inline asm
	// begin inline asm
	{
	.reg .f64 data;
	ld.global.ca.f64 data, [%rd1606];
	add.f64 %fd714, data, %fd714;
	}
	// end inline asm
	// begin inline asm
	{
	.reg .f64 data;
	ld.global.ca.f64 data, [%rd1607];
	add.f64 %fd714, data, %fd714;
	}
	// end inline asm
	// begin inline asm
	{
	.reg .f64 data;
	ld.global.ca.f64 data, [%rd1608];
	add.f64 %fd714, data, %fd714;
	}
	// end inline asm
	// begin inline asm
	{
	.reg .f64 data;
	ld.global.ca.f64 data, [%rd1609];
	add.f64 %fd714, data, %fd714;
	}
	// end inline asm
	// begin inline asm
	{
	.reg .f64 data;
	ld.global.ca.f64 data, [%rd1594];
	add.f64 %fd714, data, %fd714;
	}
	// end inline asm
	// begin inline asm
	{
	.reg .f64 data;
	ld.global.ca.f64 data, [%rd1595];
	add.f64 %fd714, data, %fd714;
	}
	// end inline asm
	// begin inline asm
	{
	.reg .f64 data;
	ld.global.ca.f64 data, [%rd1596];
	add.f64 %fd714, data, %fd714;
	}
	// end inline asm
	// begin inline asm
	{
	.reg .f64 data;
	ld.global.ca.f64 data, [%rd1597];
	add.f64 %fd714, data, %fd714;
	}
	// end inline asm
	// begin inline asm
	{
	.reg .f64 data;
	ld.global.ca.f64 data, [%rd1598];
	add.f64 %fd714, data, %fd714;
	}
	// end inline asm
	// begin inline asm
	{
	.reg .f64 data;
	ld.global.ca.f64 data, [%rd1599];
	add.f64 %fd714, data, %fd714;
	}
	// end inline asm
	// begin inline asm
	{
	.reg .f64 data;
	ld.global.ca.f64 data, [%rd1600];
	add.f64 %fd714, data, %fd714;
	}
	// end inline asm
	// begin inline asm
	{
	.reg .f64 data;
	ld.global.ca.f64 data, [%rd1601];
	add.f64 %fd714, data, %fd714;
	}
	// end inline asm
	// begin inline asm
	{
	.reg .f64 data;
	ld.global.ca.f64 data, [%rd1602];
	add.f64 %fd714, data, %fd714;
	}
	// end inline asm
	// begin inline asm
	{
	.reg .f64 data;
	ld.global.ca.f64 data, [%rd1603];
	add.f64 %fd714, data, %fd714;
	}
	// end inline asm
	// begin inline asm
	{
	.reg .f64 data;
	ld.global.ca.f64 data, [%rd1604];
	add.f64 %fd714, data, %fd714;
	}
	// end inline asm
	// begin inline asm
	{
	.reg .f64 data;
	ld.global.ca.f64 data, [%rd1605];
	add.f64 %fd714, data, %fd714;
	}
	// end inline asm
	// begin inline asm
	{
	.reg .f64 data;
	ld.global.ca.f64 data, [%rd1606];
	add.f64 %fd714, data, %fd714;
	}
	// end inline asm
	// begin inline asm
	{
	.reg .f64 data;
	ld.global.ca.f64 data, [%rd1607];
	add.f64 %fd714, data, %fd714;
	}
	// end inline asm
	// begin inline asm
	{
	.reg .f64 data;
	ld.global.ca.f64 data, [%rd1608];
	add.f64 %fd714, data, %fd714;
	}
	// end inline asm
	// begin inline asm
	{
	.reg .f64 data;
	ld.global.ca.f64 data, [%rd1609];
	add.f64 %fd714, data, %fd714;
	}
	// end inline asm
	// begin inline asm
	{
	.reg .f64 data;
	ld.global.ca.f64 data, [%rd1594];
	add.f64 %fd714, data, %fd714;
	}
	// end inline asm
	// begin inline asm
	{
	.reg .f64 data;
	ld.global.ca.f64 data, [%rd1595];
	add.f64 %fd714, data, %fd714;
	}
	// end inline asm
	// begin inline asm
	{
	.reg .f64 data;
	ld.global.ca.f64 data, [%rd1596];
	add.f64 %fd714, data, %fd714;
	}
	// end inline asm
	// begin inline asm
	{
	.reg .f64 data;
	ld.global.ca.f64 data, [%rd1597];
	add.f64 %fd714, data, %fd714;
	}
	// end inline asm
	// begin inline asm
	{
	.reg .f64 data;
	ld.global.ca.f64 data, [%rd1598];
	add.f64 %fd714, data, %fd714;
	}
	// end inline asm
	// begin inline asm
	{
	.reg .f64 data;
	ld.global.ca.f64 data, [%rd1599];
	add.f64 %fd714, data, %fd714;
	}
	// end inline asm
	// begin inline asm
	{
	.reg .f64 data;
	ld.global.ca.f64 data, [%rd1600];
	add.f64 %fd714, data, %fd714;
	}
	// end inline asm
	// begin inline asm
	{
	.reg .f64 data;
	ld.global.ca.f64 data, [%rd1601];
	add.f64 %fd714, data, %fd714;
	}
	// end inline asm
	// begin inline asm
	{
	.reg .f64 data;
	ld.global.ca.f64 data, [%rd1602];
	add.f64 %fd714, data, %fd714;
	}
	// end inline asm
	// begin inline asm
	{
	.reg .f64 data;
	ld.global.ca.f64 data, [%rd1603];
	add.f64 %fd714, data, %fd714;
	}
	// end inline asm
	// begin inline asm
	{
	.reg .f64 data;
	ld.global.ca.f64 data, [%rd1604];
	add.f64 %fd714, data, %fd714;
	}
	// end inline asm
	// begin inline asm
	{
	.reg .f64 data;
	ld.global.ca.f64 data, [%rd1605];
	add.f64 %fd714, data, %fd714;
	}
	// end inline asm
	// begin inline asm
	{
	.reg .f64 data;
	ld.global.ca.f64 data, [%rd1606];
	add.f64 %fd714, data, %fd714;
	}
	// end inline asm
	// begin inline asm
	{
	.reg .f64 data;
	ld.global.ca.f64 data, [%rd1607];
	add.f64 %fd714, data, %fd714;
	}
	// end inline asm
	// begin inline asm
	{
	.reg .f64 data;
	ld.global.ca.f64 data, [%rd1608];
	add.f64 %fd714, data, %fd714;
	}
	// end inline asm
	// begin inline asm
	{
	.reg .f64 data;
	ld.global.ca.f64 data, [%rd1609];
	add.f64 %fd714, data, %fd714;
	}
	// end inline asm
	// begin inline asm
	{
	.reg .f64 data;
	ld.global.ca.f64 data, [%rd1594];
	add.f64 %fd714, data, %fd714;
	}
	// end inline asm
	// begin inline asm
	{
	.reg .f64 data;
	ld.global.ca.f64 data, [%rd1595];
	add.f64 %fd714, data, %fd714;
	}
	// end inline asm
	// begin inline asm
	{
	.reg .f64 data;
	ld.global.ca.f64 data, [%rd1596];
	add.f64 %fd714, data, %fd714;
	}
	// end inline asm
	// begin inline asm
	{
	.reg .f64 data;
	ld.global.ca.f64 data, [%rd1597];
	add.f64 %fd714, data, %fd714;
	}
	// end inline asm
	// begin inline asm
	{
	.reg .f64 data;
	ld.global.ca.f64 data, [%rd1598];
	add.f64 %fd714, data, %fd714;
	}
	// end inline asm
	// begin inline asm
	{
	.reg .f64 data;
	ld.global.ca.f64 data, [%rd1599];
	add.f64 %fd714, data, %fd714;
	}
	// end inline asm
	// begin inline asm
	{
	.reg .f64 data;
	ld.global.ca.f64 data, [%rd1600];
	add.f64 %fd714, data, %fd714;
	}
	// end inline asm
	// begin inline asm
	{
	.reg .f64 data;
	ld.global.ca.f64 data, [%rd1601];
	add.f64 %fd714, data, %fd714;
	}
	// end inline asm
	// begin inline asm
	{
	.reg .f64 data;
	ld.global.ca.f64 data, [%rd1602];
	add.f64 %fd714, data, %fd714;
	}
	// end inline asm
	// begin inline asm
	{
	.reg .f64 data;
	ld.global.ca.f64 data, [%rd1603];
	add.f64 %fd714, data, %fd714;
	}
	// end inline asm
	// begin inline asm
	{
	.reg .f64 data;
	ld.global.ca.f64 data, [%rd1604];
	add.f64 %fd714, data, %fd714;
	}
	// end inline asm
	// begin inline asm
	{
	.reg .f64 data;
	ld.global.ca.f64 data, [%rd1605];
	add.f64 %fd714, data, %fd714;
	}
	// end inline asm
	// begin inline asm
	{
	.reg .f64 data;
	ld.global.ca.f64 data, [%rd1606];
	add.f64 %fd714, data, %fd714;
	}
	// end inline asm
	// begin inline asm
	{
	.reg .f64 data;
	ld.global.ca.f64 data, [%rd1607];
	add.f64 %fd714, data, %fd714;
	}
	// end inline asm
	// begin inline asm
	{
	.reg .f64 data;
	ld.global.ca.f64 data, [%rd1608];
	add.f64 %fd714, data, %fd714;
	}
	// end inline asm
	// begin inline asm
	{
	.reg .f64 data;
	ld.global.ca.f64 data, [%rd1609];
	add.f64 %fd714, data, %fd714;
	}
	// end inline asm
	// begin inline asm
	{
	.reg .f64 data;
	ld.global.ca.f64 data, [%rd1594];
	add.f64 %fd714, data, %fd714;
	}
	// end inline asm
	// begin inline asm
	{
	.reg .f64 data;
	ld.global.ca.f64 data, [%rd1595];
	add.f64 %fd714, data, %fd714;
	}
	// end inline asm
	// begin inline asm
	{
	.reg .f64 data;
	ld.global.ca.f64 data, [%rd1596];
	add.f64 %fd714, data, %fd714;
	}
	// end inline asm
	// begin inline asm
	{
	.reg .f64 data;
	ld.global.ca.f64 data, [%rd1597];
	add.f64 %fd714, data, %fd714;
	}
	// end inline asm
	// begin inline asm
	{
	.reg .f64 data;
	ld.global.ca.f64 data, [%rd1598];
	add.f64 %fd714, data, %fd714;
	}
	// end inline asm
	// begin inline asm
	{
	.reg .f64 data;
	ld.global.ca.f64 data, [%rd1599];
	add.f64 %fd714, data, %fd714;
	}
	// end inline asm
	// begin inline asm
	{
	.reg .f64 data;
	ld.global.ca.f64 data, [%rd1600];
	add.f64 %fd714, data, %fd714;
	}
	// end inline asm
	// begin inline asm
	{
	.reg .f64 data;
	ld.global.ca.f64 data, [%rd1601];
	add.f64 %fd714, data, %fd714;
	}
	// end inline asm
	// begin inline asm
	{
	.reg .f64 data;
	ld.global.ca.f64 data, [%rd1602];
	add.f64 %fd714, data, %fd714;
	}
	// end inline asm
	// begin inline asm
	{
	.reg .f64 data;
	ld.global.ca.f64 data, [%rd1603];
	add.f64 %fd714, data, %fd714;
	}
	// end inline asm
	// begin inline asm
	{
	.reg .f64 data;
	ld.global.ca.f64 data, [%rd1604];
	add.f64 %fd714, data, %fd714;
	}
	// end inline asm
	// begin inline asm
	{
	.reg .f64 data;
	ld.global.ca.f64 data, [%rd1605];
	add.f64 %fd714, data, %fd714;
	}
	// end inline asm
	// begin inline asm
	{
	.reg .f64 data;
	ld.global.ca.f64 data, [%rd1606];
	add.f64 %fd714, data, %fd714;
	}
	// end inline asm
	// begin inline asm
	{
	.reg .f64 data;
	ld.global.ca.f64 data, [%rd1607];
	add.f64 %fd714, data, %fd714;
	}
	// end inline asm
	// begin inline asm
	{
	.reg .f64 data;
	ld.global.ca.f64 data, [%rd1608];
	add.f64 %fd714, data, %fd714;
	}
	// end inline asm
	// begin inline asm
	{
	.reg .f64 data;
	ld.global.ca.f64 data, [%rd1609];
	add.f64 %fd714, data, %fd714;
	}
	// end inline asm
	// begin inline asm
	{
	.reg .f64 data;
	ld.global.ca.f64 data, [%rd1594];
	add.f64 %fd714, data, %fd714;
	}
	// end inline asm
	// begin inline asm
	{
	.reg .f64 data;
	ld.global.ca.f64 data, [%rd1595];
	add.f64 %fd714, data, %fd714;
	}
	// end inline asm
	// begin inline asm
	{
	.reg .f64 data;
	ld.global.ca.f64 data, [%rd1596];
	add.f64 %fd714, data, %fd714;
	}
	// end inline asm
	// begin inline asm
	{
	.reg .f64 data;
	ld.global.ca.f64 data, [%rd1597];
	add.f64 %fd714, data, %fd714;
	}
	// end inline asm
	// begin inline asm
	{
	.reg .f64 data;
	ld.global.ca.f64 data, [%rd1598];
	add.f64 %fd714, data, %fd714;
	}
	// end inline asm
	// begin inline asm
	{
	.reg .f64 data;
	ld.global.ca.f64 data, [%rd1599];
	add.f64 %fd714, data, %fd714;
	}
	// end inline asm
	// begin inline asm
	{
	.reg .f64 data;
	ld.global.ca.f64 data, [%rd1600];
	add.f64 %fd714, data, %fd714;
	}
	// end inline asm
	// begin inline asm
	{
	.reg .f64 data;
	ld.global.ca.f64 data, [%rd1601];
	add.f64 %fd714, data, %fd714;
	}
	// end inline asm
	// begin inline asm
	{
	.reg .f64 data;
	ld.global.ca.f64 data, [%rd1602];
	add.f64 %fd714, data, %fd714;
	}
	// end inline asm
	// begin inline asm
	{
	.reg .f64 data;
	ld.global.ca.f64 data, [%rd1603];
	add.f64 %fd714, data, %fd714;
	}
	// end inline asm
	// begin inline asm
	{
	.reg .f64 data;
	ld.global.ca.f64 data, [%rd1604];
	add.f64 %fd714, data, %fd714;
	}
	// end inline asm
	// begin inline asm
	{
	.reg .f64 data;
	ld.global.ca.f64 data, [%rd1605];
	add.f64 %fd714, data, %fd714;
	}
	// end inline asm
	// begin inline asm
	{
	.reg .f64 data;
	ld.global.ca.f64 data, [%rd1606];
	add.f64 %fd714, data, %fd714;
	}
	// end inline asm
	// begin inline asm
	{
	.reg .f64 data;
	ld.global.ca.f64 data, [%rd1607];
	add.f64 %fd714, data, %fd714;
	}
	// end inline asm
	// begin inline asm
	{
	.reg .f64 data;
	ld.global.ca.f64 data, [%rd1608];
	add.f64 %fd714, data, %fd714;
	}
	// end inline asm
	// begin inline asm
	{
	.reg .f64 data;
	ld.global.ca.f64 data, [%rd1609];
	add.f64 %fd714, data, %fd714;
	}
	// end inline asm
	// begin inline asm
	{
	.reg .f64 data;
	ld.global.ca.f64 data, [%rd1594];
	add.f64 %fd714, data, %fd714;
	}
	// end inline asm
	// begin inline asm
	{
	.reg .f64 data;
	ld.global.ca.f64 data, [%rd1595];
	add.f64 %fd714, data, %fd714;
	}
	// end inline asm
	// begin inline asm
	{
	.reg .f64 data;
	ld.global.ca.f64 data, [%rd1596];
	add.f64 %fd714, data, %fd714;
	}
	// end inline asm
	// begin inline asm
	{
	.reg .f64 data;
	ld.global.ca.f64 data, [%rd1597];
	add.f64 %fd714, data, %fd714;
	}
	// end inline asm
	// begin inline asm
	{
	.reg .f64 data;
	ld.global.ca.f64 data, [%rd1598];
	add.f64 %fd714, data, %fd714;
	}
	// end inline asm
	// begin inline asm
	{
	.reg .f64 data;
	ld.global.ca.f64 data, [%rd1599];
	add.f64 %fd714, data, %fd714;
	}
	// end inline asm
	// begin inline asm
	{
	.reg .f64 data;
	ld.global.ca.f64 data, [%rd1600];
	add.f64 %fd714, data, %fd714;
	}
	// end inline asm
	// begin inline asm
	{
	.reg .f64 data;
	ld.global.ca.f64 data, [%rd1601];
	add.f64 %fd714, data, %fd714;
	}
	// end inline asm
	// begin inline asm
	{
	.reg .f64 data;
	ld.global.ca.f64 data, [%rd1602];
	add.f64 %fd714, data, %fd714;
	}
	// end inline asm
	// begin inline asm
	{
	.reg .f64 data;
	ld.global.ca.f64 data, [%rd1603];
	add.f64 %fd714, data, %fd714;
	}
	// end inline asm
	// begin inline asm
	{
	.reg .f64 data;
	ld.global.ca.f64 data, [%rd1604];
	add.f64 %fd714, data, %fd714;
	}
	// end inline asm
	// begin inline asm
	{
	.reg .f64 data;
	ld.global.ca.f64 data, [%rd1605];
	add.f64 %fd714, data, %fd714;
	}
	// end inline asm
	// begin inline asm
	{
	.reg .f64 data;
	ld.global.ca.f64 data, [%rd1606];
	add.f64 %fd714, data, %fd714;
	}
	// end inline asm
	// begin inline asm
	{
	.reg .f64 data;
	ld.global.ca.f64 data, [%rd1607];
	add.f64 %fd714, data, %fd714;
	}
	// end inline asm
	// begin inline asm
	{
	.reg .f64 data;
	ld.global.ca.f64 data, [%rd1608];
	add.f64 %fd714, data, %fd714;
	}
	// end inline asm
	// begin inline asm
	{
	.reg .f64 data;
	ld.global.ca.f64 data, [%rd1609];
	add.f64 %fd714, data, %fd714;
	}
	// end inline asm
	// begin inline asm
	{
	.reg .f64 data;
	ld.global.ca.f64 data, [%rd1594];
	add.f64 %fd714, data, %fd714;
	}
	// end inline asm
	// begin inline asm
	{
	.reg .f64 data;
	ld.global.ca.f64 data, [%rd1595];
	add.f64 %fd714, data, %fd714;
	}
	// end inline asm
	// begin inline asm
	{
	.reg .f64 data;
	ld.global.ca.f64 data, [%rd1596];
	add.f64 %fd714, data, %fd714;
	}
	// end inline asm
	// begin inline asm
	{
	.reg .f64 data;
	ld.global.ca.f64 data, [%rd1597];
	add.f64 %fd714, data, %fd714;
	}
	// end inline asm
	// begin inline asm
	{
	.reg .f64 data;
	ld.global.ca.f64 data, [%rd1598];
	add.f64 %fd714, data, %fd714;
	}
	// end inline asm
	// begin inline asm
	{
	.reg .f64 data;
	ld.global.ca.f64 data, [%rd1599];
	add.f64 %fd714, data, %fd714;
	}
	// end inline asm
	// begin inline asm
	{
	.reg .f64 data;
	ld.global.ca.f64 data, [%rd1600];
	add.f64 %fd714, data, %fd714;
	}
	// end inline asm
	// begin inline asm
	{
	.reg .f64 data;
	ld.global.ca.f64 data, [%rd1601];
	add.f64 %fd714, data, %fd714;
	}
	// end inline asm
	// begin inline asm
	{
	.reg .f64 data;
	ld.global.ca.f64 data, [%rd1602];
	add.f64 %fd714, data, %fd714;
	}
	// end inline asm
	// begin inline asm
	{
	.reg .f64 data;
	ld.global.ca.f64 data, [%rd1603];
	add.f64 %fd714, data, %fd714;
	}
	// end inline asm
	// begin inline asm
	{
	.reg .f64 data;
	ld.global.ca.f64 data, [%rd1604];
	add.f64 %fd714, data, %fd714;
	}
	// end inline asm
	// begin inline asm
	{
	.reg .f64 data;
	ld.global.ca.f64 data, [%rd1605];
	add.f64 %fd714, data, %fd714;
	}
	// end inline asm
	// begin inline asm
	{
	.reg .f64 data;
	ld.global.ca.f64 data, [%rd1606];
	add.f64 %fd714, data, %fd714;
	}
	// end inline asm
	// begin inline asm
	{
	.reg .f64 data;
	ld.global.ca.f64 data, [%rd1607];
	add.f64 %fd714, data, %fd714;
	}
	// end inline asm
	// begin inline asm
	{
	.reg .f64 data;
	ld.global.ca.f64 data, [%rd1608];
	add.f64 %fd714, data, %fd714;
	}
	// end inline asm
	// begin inline asm
	{
	.reg .f64 data;
	ld.global.ca.f64 data, [%rd1609];
	add.f64 %fd714, data, %fd714;
	}
	// end inline asm
	// begin inline asm
	{
	.reg .f64 data;
	ld.global.ca.f64 data, [%rd1594];
	add.f64 %fd714, data, %fd714;
	}
	// end inline asm
	// begin inline asm
	{
	.reg .f64 data;
	ld.global.ca.f64 data, [%rd1595];
	add.f64 %fd714, data, %fd714;
	}
	// end inline asm
	// begin inline asm
	{
	.reg .f64 data;
	ld.global.ca.f64 data, [%rd1596];
	add.f64 %fd714, data, %fd714;
	}
	// end inline asm
	// begin inline asm
	{
	.reg .f64 data;
	ld.global.ca.f64 data, [%rd1597];
	add.f64 %fd714, data, %fd714;
	}
	// end inline asm
	// begin inline asm
	{
	.reg .f64 data;
	ld.global.ca.f64 data, [%rd1598];
	add.f64 %fd714, data, %fd714;
	}
	// end inline asm
	// begin inline asm
	{
	.reg .f64 data;
	ld.global.ca.f64 data, [%rd1599];
	add.f64 %fd714, data, %fd714;
	}
	// end inline asm
	// begin inline asm
	{
	.reg .f64 data;
	ld.global.ca.f64 data, [%rd1600];
	add.f64 %fd714, data, %fd714;
	}
	// end inline asm
	// begin inline asm
	{
	.reg .f64 data;
	ld.global.ca.f64 data, [%rd1601];
	add.f64 %fd714, data, %fd714;
	}
	// end inline asm
	// begin inline asm
	{
	.reg .f64 data;
	ld.global.ca.f64 data, [%rd1602];
	add.f64 %fd714, data, %fd714;
	}
	// end inline asm
	// begin inline asm
	{
	.reg .f64 data;
	ld.global.ca.f64 data, [%rd1603];
	add.f64 %fd714, data, %fd714;
	}
	// end inline asm
	// begin inline asm
	{
	.reg .f64 data;
	ld.global.ca.f64 data, [%rd1604];
	add.f64 %fd714, data, %fd714;
	}
	// end inline asm
	// begin inline asm
	{
	.reg .f64 data;
	ld.global.ca.f64 data, [%rd1605];
	add.f64 %fd714, data, %fd714;
	}
	// end inline asm
	// begin inline asm
	{
	.reg .f64 data;
	ld.global.ca.f64 data, [%rd1606];
	add.f64 %fd714, data, %fd714;
	}
	// end inline asm
	// begin inline asm
	{
	.reg .f64 data;
	ld.global.ca.f64 data, [%rd1607];
	add.f64 %fd714, data, %fd714;
	}
	// end inline asm
	// begin inline asm
	{
	.reg .f64 data;
	ld.global.ca.f64 data, [%rd1608];
	add.f64 %fd714, data, %fd714;
	}
	// end inline asm
	// begin inline asm
	{
	.reg .f64 data;
	ld.global.ca.f64 data, [%rd1609];
	add.f64 %fd714, data, %fd714;
	}
	// end inline asm
	// begin inline asm
	{
	.reg .f64 data;
	ld.global.ca.f64 data, [%rd1594];
	add.f64 %fd714, data, %fd714;
	}
	// end inline asm
	// begin inline asm
	{
	.reg .f64 data;
	ld.global.ca.f64 data, [%rd1595];
	add.f64 %fd714, data, %fd714;
	}
	// end inline asm
	// begin inline asm
	{
	.reg .f64 data;
	ld.global.ca.f64 data, [%rd1596];
	add.f64 %fd714, data, %fd714;
	}
	// end inline asm
	// begin inline asm
	{
	.reg .f64 data;
	ld.global.ca.f64 data, [%rd1597];
	add.f64 %fd714, data, %fd714;
	}
	// end inline asm
	// begin inline asm
	{
	.reg .f64 data;
	ld.global.ca.f64 data, [%rd1598];
	add.f64 %fd714, data, %fd714;
	}
	// end inline asm
	// begin inline asm
	{
	.reg .f64 data;
	ld.global.ca.f64 data, [%rd1599];
	add.f64 %fd714, data, %fd714;
	}
	// end inline asm
	// begin inline asm
	{
	.reg .f64 data;
	ld.global.ca.f64 data, [%rd1600];
	add.f64 %fd714, data, %fd714;
	}
	// end inline asm
	// begin inline asm
	{
	.reg .f64 data;
	ld.global.ca.f64 data, [%rd1601];
	add.f64 %fd714, data, %fd714;
	}
	// end inline asm
	// begin inline asm
	{
	.reg .f64 data;
	ld.global.ca.f64 data, [%rd1602];
	add.f64 %fd714, data, %fd714;
	}
	// end inline asm
	// begin inline asm
	{
	.reg .f64 data;
	ld.global.ca.f64 data, [%rd1603];
	add.f64 %fd714, data, %fd714;
	}
	// end inline asm
	// begin inline asm
	{
	.reg .f64 data;
	ld.global.ca.f64 data, [%rd1604];
	add.f64 %fd714, data, %fd714;
	}
	// end inline asm
	// begin inline asm
	{
	.reg .f64 data;
	ld.global.ca.f64 data, [%rd1605];
	add.f64 %fd714, data, %fd714;
	}
	// end inline asm
	// begin inline asm
	{
	.reg .f64 data;
	ld.global.ca.f64 data, [%rd1606];
	add.f64 %fd714, data, %fd714;
	}
	// end inline asm
	// begin inline asm
	{
	.reg .f64 data;
	ld.global.ca.f64 data, [%rd1607];
	add.f64 %fd714, data, %fd714;
	}
	// end inline asm
	// begin inline asm
	{
	.reg .f64 data;
	ld.global.ca.f64 data, [%rd1608];
	add.f64 %fd714, data, %fd714;
	}
	// end inline asm
	// begin inline asm
	{
	.reg .f64 data;
	ld.global.ca.f64 data, [%rd1609];
	add.f64 %fd714, data, %fd714;
	}
	// end inline asm
	// begin inline asm
	{
	.reg .f64 data;
	ld.global.ca.f64 data, [%rd1594];
	add.f64 %fd714, data, %fd714;
	}
	// end inline asm
	// begin inline asm
	{
	.reg .f64 data;
	ld.global.ca.f64 data, [%rd1595];
	add.f64 %fd714, data, %fd714;
	}
	// end inline asm
	// begin inline asm
	{
	.reg .f64 data;
	ld.global.ca.f64 data, [%rd1596];
	add.f64 %fd714, data, %fd714;
	}
	// end inline asm
	// begin inline asm
	{
	.reg .f64 data;
	ld.global.ca.f64 data, [%rd1597];
	add.f64 %fd714, data, %fd714;
	}
	// end inline asm
	// begin inline asm
	{
	.reg .f64 data;
	ld.global.ca.f64 data, [%rd1598];
	add.f64 %fd714, data, %fd714;
	}
	// end inline asm
	// begin inline asm
	{
	.reg .f64 data;
	ld.global.ca.f64 data, [%rd1599];
	add.f64 %fd714, data, %fd714;
	}
	// end inline asm
	// begin inline asm
	{
	.reg .f64 data;
	ld.global.ca.f64 data, [%rd1600];
	add.f64 %fd714, data, %fd714;
	}
	// end inline asm
	// begin inline asm
	{
	.reg .f64 data;
	ld.global.ca.f64 data, [%rd1601];
	add.f64 %fd714, data, %fd714;
	}
	// end inline asm
	// begin inline asm
	{
	.reg .f64 data;
	ld.global.ca.f64 data, [%rd1602];
	add.f64 %fd714, data, %fd714;
	}
	// end inline asm
	// begin inline asm
	{
	.reg .f64 data;
	ld.global.ca.f64 data, [%rd1603];
	add.f64 %fd714, data, %fd714;
	}
	// end inline asm
	// begin inline asm
	{
	.reg .f64 data;
	ld.global.ca.f64 data, [%rd1604];
	add.f64 %fd714, data, %fd714;
	}
	// end inline asm
	// begin inline asm
	{
	.reg .f64 data;
	ld.global.ca.f64 data, [%rd1605];
	add.f64 %fd714, data, %fd714;
	}
	// end inline asm
	// begin inline asm
	{
	.reg .f64 data;
	ld.global.ca.f64 data, [%rd1606];
	add.f64 %fd714, data, %fd714;
	}
	// end inline asm
	// begin inline asm
	{
	.reg .f64 data;
	ld.global.ca.f64 data, [%rd1607];
	add.f64 %fd714, data, %fd714;
	}
	// end inline asm
	// begin inline asm
	{
	.reg .f64 data;
	ld.global.ca.f64 data, [%rd1608];
	add.f64 %fd714, data, %fd714;
	}
	// end inline asm
	// begin inline asm
	{
	.reg .f64 data;
	ld.global.ca.f64 data, [%rd1609];
	add.f64 %fd714, data, %fd714;
	}
	// end inline asm
	// begin inline asm
	{
	.reg .f64 data;
	ld.global.ca.f64 data, [%rd1594];
	add.f64 %fd714, data, %fd714;
	}
	// end inline asm
	// begin inline asm
	{
	.reg .f64 data;
	ld.global.ca.f64 data, [%rd1595];
	add.f64 %fd714, data, %fd714;
	}
	// end inline asm
	// begin inline asm
	{
	.reg .f64 data;
	ld.global.ca.f64 data, [%rd1596];
	add.f64 %fd714, data, %fd714;
	}
	// end inline asm
	// begin inline asm
	{
	.reg .f64 data;
	ld.global.ca.f64 data, [%rd1597];
	add.f64 %fd714, data, %fd714;
	}
	// end inline asm
	// begin inline asm
	{
	.reg .f64 data;
	ld.global.ca.f64 data, [%rd1598];
	add.f64 %fd714, data, %fd714;
	}
	// end inline asm
	// begin inline asm
	{
	.reg .f64 data;
	ld.global.ca.f64 data, [%rd1599];
	add.f64 %fd714, data, %fd714;
	}
	// end inline asm
	// begin inline asm
	{
	.reg .f64 data;
	ld.global.ca.f64 data, [%rd1600];
	add.f64 %fd714, data, %fd714;
	}
	// end inline asm
	// begin inline asm
	{
	.reg .f64 data;
	ld.global.ca.f64 data, [%rd1601];
	add.f64 %fd714, data, %fd714;
	}
	// end inline asm
	// begin inline asm
	{
	.reg .f64 data;
	ld.global.ca.f64 data, [%rd1602];
	add.f64 %fd714, data, %fd714;
	}
	// end inline asm
	// begin inline asm
	{
	.reg .f64 data;
	ld.global.ca.f64 data, [%rd1603];
	add.f64 %fd714, data, %fd714;
	}
	// end inline asm
	// begin inline asm
	{
	.reg .f64 data;
	ld.global.ca.f64 data, [%rd1604];
	add.f64 %fd714, data, %fd714;
	}
	// end inline asm
	// begin inline asm
	{
	.reg .f64 data;
	ld.global.ca.f64 data, [%rd1605];
	add.f64 %fd714, data, %fd714;
	}
	// end inline asm
	// begin inline asm
	{
	.reg .f64 data;
	ld.global.ca.f64 data, [%rd1606];
	add.f64 %fd714, data, %fd714;
	}
	// end inline asm
	// begin inline asm
	{
	.reg .f64 data;
	ld.global.ca.f64 data, [%rd1607];
	add.f64 %fd714, data, %fd714;
	}
	// end inline asm
	// begin inline asm
	{
	.reg .f64 data;
	ld.global.ca.f64 data, [%rd1608];
	add.f64 %fd714, data, %fd714;
	}
	// end inline asm
	// begin inline asm
	{
	.reg .f64 data;
	ld.global.ca.f64 data, [%rd1609];
	add.f64 %fd714, data, %fd714;
	}
	// end inline asm
	// begin inline asm
	{
	.reg .f64 data;
	ld.global.ca.f64 data, [%rd1594];
	add.f64 %fd714, data, %fd714;
	}
	// end inline asm
	// begin inline asm
	{
	.reg .f64 data;
	ld.global.ca.f64 data, [%rd1595];
	add.f64 %fd714, data, %fd714;
	}
	// end inline asm
	// begin inline asm
	{
	.reg .f64 data;
	ld.global.ca.f64 data, [%rd1596];
	add.f64 %fd714, data, %fd714;
	}
	// end inline asm
	// begin inline asm
	{
	.reg .f64 data;
	ld.global.ca.f64 data, [%rd1597];
	add.f64 %fd714, data, %fd714;
	}
	// end inline asm
	// begin inline asm
	{
	.reg .f64 data;
	ld.global.ca.f64 data, [%rd1598];
	add.f64 %fd714, data, %fd714;
	}
	// end inline asm
	// begin inline asm
	{
	.reg .f64 data;
	ld.global.ca.f64 data, [%rd1599];
	add.f64 %fd714, data, %fd714;
	}
	// end inline asm
	// begin inline asm
	{
	.reg .f64 data;
	ld.global.ca.f64 data, [%rd1600];
	add.f64 %fd714, data, %fd714;
	}
	// end inline asm
	// begin inline asm
	{
	.reg .f64 data;
	ld.global.ca.f64 data, [%rd1601];
	add.f64 %fd714, data, %fd714;
	}
	// end inline asm
	// begin inline asm
	{
	.reg .f64 data;
	ld.global.ca.f64 data, [%rd1602];
	add.f64 %fd714, data, %fd714;
	}
	// end inline asm
	// begin inline asm
	{
	.reg .f64 data;
	ld.global.ca.f64 data, [%rd1603];
	add.f64 %fd714, data, %fd714;
	}
	// end inline asm
	// begin inline asm
	{
	.reg .f64 data;
	ld.global.ca.f64 data, [%rd1604];
	add.f64 %fd714, data, %fd714;
	}
	// end inline asm
	// begin inline asm
	{
	.reg .f64 data;
	ld.global.ca.f64 data, [%rd1605];
	add.f64 %fd714, data, %fd714;
	}
	// end inline asm
	// begin inline asm
	{
	.reg .f64 data;
	ld.global.ca.f64 data, [%rd1606];
	add.f64 %fd714, data, %fd714;
	}
	// end inline asm
	// begin inline asm
	{
	.reg .f64 data;
	ld.global.ca.f64 data, [%rd1607];
	add.f64 %fd714, data, %fd714;
	}
	// end inline asm
	// begin inline asm
	{
	.reg .f64 data;
	ld.global.ca.f64 data, [%rd1608];
	add.f64 %fd714, data, %fd714;
	}
	// end inline asm
	// begin inline asm
	{
	.reg .f64 data;
	ld.global.ca.f64 data, [%rd1609];
	add.f64 %fd714, data, %fd714;
	}
	// end inline asm
	// begin inline asm
	{
	.reg .f64 data;
	ld.global.ca.f64 data, [%rd1594];
	add.f64 %fd714, data, %fd714;
	}
	// end inline asm
	// begin inline asm
	{
	.reg .f64 data;
	ld.global.ca.f64 data, [%rd1595];
	add.f64 %fd714, data, %fd714;
	}
	// end inline asm
	// begin inline asm
	{
	.reg .f64 data;
	ld.global.ca.f64 data, [%rd1596];
	add.f64 %fd714, data, %fd714;
	}
	// end inline asm
	// begin inline asm
	{
	.reg .f64 data;
	ld.global.ca.f64 data, [%rd1597];
	add.f64 %fd714, data, %fd714;
	}
	// end inline asm
	// begin inline asm
	{
	.reg .f64 data;
	ld.global.ca.f64 data, [%rd1598];
	add.f64 %fd714, data, %fd714;
	}
	// end inline asm
	// begin inline asm
	{
	.reg .f64 data;
	ld.global.ca.f64 data, [%rd1599];
	add.f64 %fd714, data, %fd714;
	}
	// end inline asm
	// begin inline asm
	{
	.reg .f64 data;
	ld.global.ca.f64 data, [%rd1600];
	add.f64 %fd714, data, %fd714;
	}
	// end inline asm
	// begin inline asm
	{
	.reg .f64 data;
	ld.global.ca.f64 data, [%rd1601];
	add.f64 %fd714, data, %fd714;
	}
	// end inline asm
	// begin inline asm
	{
	.reg .f64 data;
	ld.global.ca.f64 data, [%rd1602];
	add.f64 %fd714, data, %fd714;
	}
	// end inline asm
	// begin inline asm
	{
	.reg .f64 data;
	ld.global.ca.f64 data, [%rd1603];
	add.f64 %fd714, data, %fd714;
	}
	// end inline asm
	// begin inline asm
	{
	.reg .f64 data;
	ld.global.ca.f64 data, [%rd1604];
	add.f64 %fd714, data, %fd714;
	}
	// end inline asm
	// begin inline asm
	{
	.reg .f64 data;
	ld.global.ca.f64 data, [%rd1605];
	add.f64 %fd714, data, %fd714;
	}
	// end inline asm
	// begin inline asm
	{
	.reg .f64 data;
	ld.global.ca.f64 data, [%rd1606];
	add.f64 %fd714, data, %fd714;
	}
	// end inline asm
	// begin inline asm
	{
	.reg .f64 data;
	ld.global.ca.f64 data, [%rd1607];
	add.f64 %fd714, data, %fd714;
	}
	// end inline asm
	// begin inline asm
	{
	.reg .f64 data;
	ld.global.ca.f64 data, [%rd1608];
	add.f64 %fd714, data, %fd714;
	}
	// end inline asm
	// begin inline asm
	{
	.reg .f64 data;
	ld.global.ca.f64 data, [%rd1609];
	add.f64 %fd714, data, %fd714;
	}
	// end inline asm
	// begin inline asm
	{
	.reg .f64 data;
	ld.global.ca.f64 data, [%rd1594];
	add.f64 %fd714, data, %fd714;
	}
	// end inline asm
	// begin inline asm
	{
	.reg .f64 data;
	ld.global.ca.f64 data, [%rd1595];
	add.f64 %fd714, data, %fd714;
	}
	// end inline asm
	// begin inline asm
	{
	.reg .f64 data;
	ld.global.ca.f64 data, [%rd1596];
	add.f64 %fd714, data, %fd714;
	}
	// end inline asm
	// begin inline asm
	{
	.reg .f64 data;
	ld.global.ca.f64 data, [%rd1597];
	add.f64 %fd714, data, %fd714;
	}
	// end inline asm
	// begin inline asm
	{
	.reg .f64 data;
	ld.global.ca.f64 data, [%rd1598];
	add.f64 %fd714, data, %fd714;
	}
	// end inline asm
	// begin inline asm
	{
	.reg .f64 data;
	ld.global.ca.f64 data, [%rd1599];
	add.f64 %fd714, data, %fd714;
	}
	// end inline asm
	// begin inline asm
	{
	.reg .f64 data;
	ld.global.ca.f64 data, [%rd1600];
	add.f64 %fd714, data, %fd714;
	}
	// end inline asm
	// begin inline asm
	{
	.reg .f64 data;
	ld.global.ca.f64 data, [%rd1601];
	add.f64 %fd714, data, %fd714;
	}
	// end inline asm
	// begin inline asm
	{
	.reg .f64 data;
	ld.global.ca.f64 data, [%rd1602];
	add.f64 %fd714, data, %fd714;
	}
	// end inline asm
	// begin inline asm
	{
	.reg .f64 data;
	ld.global.ca.f64 data, [%rd1603];
	add.f64 %fd714, data, %fd714;
	}
	// end inline asm
	// begin inline asm
	{
	.reg .f64 data;
	ld.global.ca.f64 data, [%rd1604];
	add.f64 %fd714, data, %fd714;
	}
	// end inline asm
	// begin inline asm
	{
	.reg .f64 data;
	ld.global.ca.f64 data, [%rd1605];
	add.f64 %fd714, data, %fd714;
	}
	// end inline asm
	// begin inline asm
	{
	.reg .f64 data;
	ld.global.ca.f64 data, [%rd1606];
	add.f64 %fd714, data, %fd714;
	}
	// end inline asm
	// begin inline asm
	{
	.reg .f64 data;
	ld.global.ca.f64 data, [%rd1607];
	add.f64 %fd714, data, %fd714;
	}
	// end inline asm
	// begin inline asm
	{
	.reg .f64 data;
	ld.global.ca.f64 data, [%rd1608];
	add.f64 %fd714, data, %fd714;
	}
	// end inline asm
	// begin inline asm
	{
	.reg .f64 data;
	ld.global.ca.f64 data, [%rd1609];
	add.f64 %fd714, data, %fd714;
	}
	// end inline asm
	// begin inline asm
	{
	.reg .f64 data;
	ld.global.ca.f64 data, [%rd1594];
	add.f64 %fd714, data, %fd714;
	}
	// end inline asm
	// begin inline asm
	{
	.reg .f64 data;
	ld.global.ca.f64 data, [%rd1595];
	add.f64 %fd714, data, %fd714;
	}
	// end inline asm
	// begin inline asm
	{
	.reg .f64 data;
	ld.global.ca.f64 data, [%rd1596];
	add.f64 %fd714, data, %fd714;
	}
	// end inline asm
	// begin inline asm
	{
	.reg .f64 data;
	ld.global.ca.f64 data, [%rd1597];
	add.f64 %fd714, data, %fd714;
	}
	// end inline asm
	// begin inline asm
	{
	.reg .f64 data;
	ld.global.ca.f64 data, [%rd1598];
	add.f64 %fd714, data, %fd714;
	}
	// end inline asm
	// begin inline asm
	{
	.reg .f64 data;
	ld.global.ca.f64 data, [%rd1599];
	add.f64 %fd714, data, %fd714;
	}
	// end inline asm
	// begin inline asm
	{
	.reg .f64 data;
	ld.global.ca.f64 data, [%rd1600];
	add.f64 %fd714, data, %fd714;
	}
	// end inline asm
	// begin inline asm
	{
	.reg .f64 data;
	ld.global.ca.f64 data, [%rd1601];
	add.f64 %fd714, data, %fd714;
	}
	// end inline asm
	// begin inline asm
	{
	.reg .f64 data;
	ld.global.ca.f64 data, [%rd1602];
	add.f64 %fd714, data, %fd714;
	}
	// end inline asm
	// begin inline asm
	{
	.reg .f64 data;
	ld.global.ca.f64 data, [%rd1603];
	add.f64 %fd714, data, %fd714;
	}
	// end inline asm
	// begin inline asm
	{
	.reg .f64 data;
	ld.global.ca.f64 data, [%rd1604];
	add.f64 %fd714, data, %fd714;
	}
	// end inline asm
	// begin inline asm
	{
	.reg .f64 data;
	ld.global.ca.f64 data, [%rd1605];
	add.f64 %fd714, data, %fd714;
	}
	// end inline asm
	// begin inline asm
	{
	.reg .f64 data;
	ld.global.ca.f64 data, [%rd1606];
	add.f64 %fd714, data, %fd714;
	}
	// end inline asm
	// begin inline asm
	{
	.reg .f64 data;
	ld.global.ca.f64 data, [%rd1607];
	add.f64 %fd714, data, %fd714;
	}
	// end inline asm
	// begin inline asm
	{
	.reg .f64 data;
	ld.global.ca.f64 data, [%rd1608];
	add.f64 %fd714, data, %fd714;
	}
	// end inline asm
	// begin inline asm
	{
	.reg .f64 data;
	ld.global.ca.f64 data, [%rd1609];
	add.f64 %fd714, data, %fd714;
	}
	// end inline asm
	// begin inline asm
	{
	.reg .f64 data;
	ld.global.ca.f64 data, [%rd1594];
	add.f64 %fd714, data, %fd714;
	}
	// end inline asm
	// begin inline asm
	{
	.reg .f64 data;
	ld.global.ca.f64 data, [%rd1595];
	add.f64 %fd714, data, %fd714;
	}
	// end inline asm
	// begin inline asm
	{
	.reg .f64 data;
	ld.global.ca.f64 data, [%rd1596];
	add.f64 %fd714, data, %fd714;
	}
	// end inline asm
	// begin inline asm
	{
	.reg .f64 data;
	ld.global.ca.f64 data, [%rd1597];
	add.f64 %fd714, data, %fd714;
	}
	// end inline asm
	// begin inline asm
	{
	.reg .f64 data;
	ld.global.ca.f64 data, [%rd1598];
	add.f64 %fd714, data, %fd714;
	}
	// end inline asm
	// begin inline asm
	{
	.reg .f64 data;
	ld.global.ca.f64 data, [%rd1599];
	add.f64 %fd714, data, %fd714;
	}
	// end inline asm
	// begin inline asm
	{
	.reg .f64 data;
	ld.global.ca.f64 data, [%rd1600];
	add.f64 %fd714, data, %fd714;
	}
	// end inline asm
	// begin inline asm
	{
	.reg .f64 data;
	ld.global.ca.f64 data, [%rd1601];
	add.f64 %fd714, data, %fd714;
	}
	// end inline asm
	// begin inline asm
	{
	.reg .f64 data;
	ld.global.ca.f64 data, [%rd1602];
	add.f64 %fd714, data, %fd714;
	}
	// end inline asm
	// begin inline asm
	{
	.reg .f64 data;
	ld.global.ca.f64 data, [%rd1603];
	add.f64 %fd714, data, %fd714;
	}
	// end inline asm
	// begin inline asm
	{
	.reg .f64 data;
	ld.global.ca.f64 data, [%rd1604];
	add.f64 %fd714, data, %fd714;
	}
	// end inline asm
	// begin inline asm
	{
	.reg .f64 data;
	ld.global.ca.f64 data, [%rd1605];
	add.f64 %fd714, data, %fd714;
	}
	// end inline asm
	// begin inline asm
	{
	.reg .f64 data;
	ld.global.ca.f64 data, [%rd1606];
	add.f64 %fd714, data, %fd714;
	}
	// end inline asm
	// begin inline asm
	{
	.reg .f64 data;
	ld.global.ca.f64 data, [%rd1607];
	add.f64 %fd714, data, %fd714;
	}
	// end inline asm
	// begin inline asm
	{
	.reg .f64 data;
	ld.global.ca.f64 data, [%rd1608];
	add.f64 %fd714, data, %fd714;
	}
	// end inline asm
	// begin inline asm
	{
	.reg .f64 data;
	ld.global.ca.f64 data, [%rd1609];
	add.f64 %fd714, data, %fd714;
	}
	// end inline asm
	// begin inline asm
	{
	.reg .f64 data;
	ld.global.ca.f64 data, [%rd1594];
	add.f64 %fd714, data, %fd714;
	}
	// end inline asm
	// begin inline asm
	{
	.reg .f64 data;
	ld.global.ca.f64 data, [%rd1595];
	add.f64 %fd714, data, %fd714;
	}
	// end inline asm
	// begin inline asm
	{
	.reg .f64 data;
	ld.global.ca.f64 data, [%rd1596];
	add.f64 %fd714, data, %fd714;
	}
	// end inline asm
	// begin inline asm
	{
	.reg .f64 data;
	ld.global.ca.f64 data, [%rd1597];
	add.f64 %fd714, data, %fd714;
	}
	// end inline asm
	// begin inline asm
	{
	.reg .f64 data;
	ld.global.ca.f64 data, [%rd1598];
	add.f64 %fd714, data, %fd714;
	}
	// end inline asm
	// begin inline asm
	{
	.reg .f64 data;
	ld.global.ca.f64 data, [%rd1599];
	add.f64 %fd714, data, %fd714;
	}
	// end inline asm
	// begin inline asm
	{
	.reg .f64 data;
	ld.global.ca.f64 data, [%rd1600];
	add.f64 %fd714, data, %fd714;
	}
	// end inline asm
	// begin inline asm
	{
	.reg .f64 data;
	ld.global.ca.f64 data, [%rd1601];
	add.f64 %fd714, data, %fd714;
	}
	// end inline asm
	// begin inline asm
	{
	.reg .f64 data;
	ld.global.ca.f64 data, [%rd1602];
	add.f64 %fd714, data, %fd714;
	}
	// end inline asm
	// begin inline asm
	{
	.reg .f64 data;
	ld.global.ca.f64 data, [%rd1603];
	add.f64 %fd714, data, %fd714;
	}
	// end inline asm
	// begin inline asm
	{
	.reg .f64 data;
	ld.global.ca.f64 data, [%rd1604];
	add.f64 %fd714, data, %fd714;
	}
	// end inline asm
	// begin inline asm
	{
	.reg .f64 data;
	ld.global.ca.f64 data, [%rd1605];
	add.f64 %fd714, data, %fd714;
	}
	// end inline asm
	// begin inline asm
	{
	.reg .f64 data;
	ld.global.ca.f64 data, [%rd1606];
	add.f64 %fd714, data, %fd714;
	}
	// end inline asm
	// begin inline asm
	{
	.reg .f64 data;
	ld.global.ca.f64 data, [%rd1607];
	add.f64 %fd714, data, %fd714;
	}
	// end inline asm
	// begin inline asm
	{
	.reg .f64 data;
	ld.global.ca.f64 data, [%rd1608];
	add.f64 %fd714, data, %fd714;
	}
	// end inline asm
	// begin inline asm
	{
	.reg .f64 data;
	ld.global.ca.f64 data, [%rd1609];
	add.f64 %fd714, data, %fd714;
	}
	// end inline asm
	// begin inline asm
	{
	.reg .f64 data;
	ld.global.ca.f64 data, [%rd1594];
	add.f64 %fd714, data, %fd714;
	}
	// end inline asm
	// begin inline asm
	{
	.reg .f64 data;
	ld.global.ca.f64 data, [%rd1595];
	add.f64 %fd714, data, %fd714;
	}
	// end inline asm
	// begin inline asm
	{
	.reg .f64 data;
	ld.global.ca.f64 data, [%rd1596];
	add.f64 %fd714, data, %fd714;
	}
	// end inline asm
	// begin inline asm
	{
	.reg .f64 data;
	ld.global.ca.f64 data, [%rd1597];
	add.f64 %fd714, data, %fd714;
	}
	// end inline asm
	// begin inline asm
	{
	.reg .f64 data;
	ld.global.ca.f64 data, [%rd1598];
	add.f64 %fd714, data, %fd714;
	}
	// end inline asm
	// begin inline asm
	{
	.reg .f64 data;
	ld.global.ca.f64 data, [%rd1599];
	add.f64 %fd714, data, %fd714;
	}
	// end inline asm
	// begin inline asm
	{
	.reg .f64 data;
	ld.global.ca.f64 data, [%rd1600];
	add.f64 %fd714, data, %fd714;
	}
	// end inline asm
	// begin inline asm
	{
	.reg .f64 data;
	ld.global.ca.f64 data, [%rd1601];
	add.f64 %fd714, data, %fd714;
	}
	// end inline asm
	// begin inline asm
	{
	.reg .f64 data;
	ld.global.ca.f64 data, [%rd1602];
	add.f64 %fd714, data, %fd714;
	}
	// end inline asm
	// begin inline asm
	{
	.reg .f64 data;
	ld.global.ca.f64 data, [%rd1603];
	add.f64 %fd714, data, %fd714;
	}
	// end inline asm
	// begin inline asm
	{
	.reg .f64 data;
	ld.global.ca.f64 data, [%rd1604];
	add.f64 %fd714, data, %fd714;
	}
	// end inline asm
	// begin inline asm
	{
	.reg .f64 data;
	ld.global.ca.f64 data, [%rd1605];
	add.f64 %fd714, data, %fd714;
	}
	// end inline asm
	// begin inline asm
	{
	.reg .f64 data;
	ld.global.ca.f64 data, [%rd1606];
	add.f64 %fd714, data, %fd714;
	}
	// end inline asm
	// begin inline asm
	{
	.reg .f64 data;
	ld.global.ca.f64 data, [%rd1607];
	add.f64 %fd714, data, %fd714;
	}
	// end inline asm
	// begin inline asm
	{
	.reg .f64 data;
	ld.global.ca.f64 data, [%rd1608];
	add.f64 %fd714, data, %fd714;
	}
	// end inline asm
	// begin inline asm
	{
	.reg .f64 data;
	ld.global.ca.f64 data, [%rd1609];
	add.f64 %fd714, data, %fd714;
	}
	// end inline asm
	// begin inline asm
	{
	.reg .f64 data;
	ld.global.ca.f64 data, [%rd1594];
	add.f64 %fd714, data, %fd714;
	}
	// end inline asm
	// begin inline asm
	{
	.reg .f64 data;
	ld.global.ca.f64 data, [%rd1595];
	add.f64 %fd714, data, %fd714;
	}
	// end inline asm
	// begin inline asm
	{
	.reg .f64 data;
	ld.global.ca.f64 data, [%rd1596];
	add.f64 %fd714, data, %fd714;
	}
	// end inline asm
	// begin inline asm
	{
	.reg .f64 data;
	ld.global.ca.f64 data, [%rd1597];
	add.f64 %fd714, data, %fd714;
	}
	// end inline asm
	// begin inline asm
	{
	.reg .f64 data;
	ld.global.ca.f64 data, [%rd1598];
	add.f64 %fd714, data, %fd714;
	}
	// end inline asm
	// begin inline asm
	{
	.reg .f64 data;
	ld.global.ca.f64 data, [%rd1599];
	add.f64 %fd714, data, %fd714;
	}
	// end inline asm
	// begin inline asm
	{
	.reg .f64 data;
	ld.global.ca.f64 data, [%rd1600];
	add.f64 %fd714, data, %fd714;
	}
	// end inline asm
	// begin inline asm
	{
	.reg .f64 data;
	ld.global.ca.f64 data, [%rd1601];
	add.f64 %fd714, data, %fd714;
	}
	// end inline asm
	// begin inline asm
	{
	.reg .f64 data;
	ld.global.ca.f64 data, [%rd1602];
	add.f64 %fd714, data, %fd714;
	}
	// end inline asm
	// begin inline asm
	{
	.reg .f64 data;
	ld.global.ca.f64 data, [%rd1603];
	add.f64 %fd714, data, %fd714;
	}
	// end inline asm
	// begin inline asm
	{
	.reg .f64 data;
	ld.global.ca.f64 data, [%rd1604];
	add.f64 %fd714, data, %fd714;
	}
	// end inline asm
	// begin inline asm
	{
	.reg .f64 data;
	ld.global.ca.f64 data, [%rd1605];
	add.f64 %fd714, data, %fd714;
	}
	// end inline asm
	// begin inline asm
	{
	.reg .f64 data;
	ld.global.ca.f64 data, [%rd1606];
	add.f64 %fd714, data, %fd714;
	}
	// end inline asm
	// begin inline asm
	{
	.reg .f64 data;
	ld.global.ca.f64 data, [%rd1607];
	add.f64 %fd714, data, %fd714;
	}
	// end inline asm
	// begin inline asm
	{
	.reg .f64 data;
	ld.global.ca.f64 data, [%rd1608];
	add.f64 %fd714, data, %fd714;
	}
	// end inline asm
	// begin inline asm
	{
	.reg .f64 data;
	ld.global.ca.f64 data, [%rd1609];
	add.f64 %fd714, data, %fd714;
	}
	// end inline asm
	// begin inline asm
	{
	.reg .f64 data;
	ld.global.ca.f64 data, [%rd1594];
	add.f64 %fd714, data, %fd714;
	}
	// end inline asm
	// begin inline asm
	{
	.reg .f64 data;
	ld.global.ca.f64 data, [%rd1595];
	add.f64 %fd714, data, %fd714;
	}
	// end inline asm
	// begin inline asm
	{
	.reg .f64 data;
	ld.global.ca.f64 data, [%rd1596];
	add.f64 %fd714, data, %fd714;
	}
	// end inline asm
	// begin inline asm
	{
	.reg .f64 data;
	ld.global.ca.f64 data, [%rd1597];
	add.f64 %fd714, data, %fd714;
	}
	// end inline asm
	mov.f64 	%fd1424, %fd714;
	// begin inline asm
	{
	.reg .f64 data;
	ld.global.ca.f64 data, [%rd1598];
	add.f64 %fd1424, data, %fd1424;
	}
	// end inline asm
	// begin inline asm
	{
	.reg .f64 data;
	ld.global.ca.f64 data, [%rd1599];
	add.f64 %fd1424, data, %fd1424;
	}
	// end inline asm
	// begin inline asm
	{
	.reg .f64 data;
	ld.global.ca.f64 data, [%rd1600];
	add.f64 %fd1424, data, %fd1424;
	}
	// end inline asm
	// begin inline asm
	{
	.reg .f64 data;
	ld.global.ca.f64 data, [%rd1601];
	add.f64 %fd1424, data, %fd1424;
	}
	// end inline asm
	// begin inline asm
	{
	.reg .f64 data;
	ld.global.ca.f64 data, [%rd1602];
	add.f64 %fd1424, data, %fd1424;
	}
	// end inline asm
	// begin inline asm
	{
	.reg .f64 data;
	ld.global.ca.f64 data, [%rd1603];
	add.f64 %fd1424, data, %fd1424;
	}
	// end inline asm
	// begin inline asm
	{
	.reg .f64 data;
	ld.global.ca.f64 data, [%rd1604];
	add.f64 %fd1424, data, %fd1424;
	}
	// end inline asm
	// begin inline asm
	{
	.reg .f64 data;
	ld.global.ca.f64 data, [%rd1605];
	add.f64 %fd1424, data, %fd1424;
	}
	// end inline asm
	// begin inline asm
	{
	.reg .f64 data;
	ld.global.ca.f64 data, [%rd1606];
	add.f64 %fd1424, data, %fd1424;
	}
	// end inline asm
	// begin inline asm
	{
	.reg .f64 data;
	ld.global.ca.f64 data, [%rd1607];
	add.f64 %fd1424, data, %fd1424;
	}
	// end inline asm
	// begin inline asm
	{
	.reg .f64 data;
	ld.global.ca.f64 data, [%rd1608];
	add.f64 %fd1424, data, %fd1424;
	}
	// end inline asm
	// begin inline asm
	{
	.reg .f64 data;
	ld.global.ca.f64 data, [%rd1609];
	add.f64 %fd1424, data, %fd1424;
	}
	// end inline asm
	// begin inline asm
	{
	.reg .f64 data;
	ld.global.ca.f64 data, [%rd1594];
	add.f64 %fd1424, data, %fd1424;
	}
	// end inline asm
	// begin inline asm
	{
	.reg .f64 data;
	ld.global.ca.f64 data, [%rd1595];
	add.f64 %fd1424, data, %fd1424;
	}
	// end inline asm
	// begin inline asm
	{
	.reg .f64 data;
	ld.global.ca.f64 data, [%rd1596];
	add.f64 %fd1424, data, %fd1424;
	}
	// end inline asm
	// begin inline asm
	{
	.reg .f64 data;
	ld.global.ca.f64 data, [%rd1597];
	add.f64 %fd1424, data, %fd1424;
	}
	// end inline asm
	// begin inline asm
	{
	.reg .f64 data;
	ld.global.ca.f64 data, [%rd1598];
	add.f64 %fd1424, data, %fd1424;
	}
	// end inline asm
	// begin inline asm
	{
	.reg .f64 data;
	ld.global.ca.f64 data, [%rd1599];
	add.f64 %fd1424, data, %fd1424;
	}
	// end inline asm
	// begin inline asm
	{
	.reg .f64 data;
	ld.global.ca.f64 data, [%rd1600];
	add.f64 %fd1424, data, %fd1424;
	}
	// end inline asm
	// begin inline asm
	{
	.reg .f64 data;
	ld.global.ca.f64 data, [%rd1601];
	add.f64 %fd1424, data, %fd1424;
	}
	// end inline asm
	// begin inline asm
	{
	.reg .f64 data;
	ld.global.ca.f64 data, [%rd1602];
	add.f64 %fd1424, data, %fd1424;
	}
	// end inline asm
	// begin inline asm
	{
	.reg .f64 data;
	ld.global.ca.f64 data, [%rd1603];
	add.f64 %fd1424, data, %fd1424;
	}
	// end inline asm
	// begin inline asm
	{
	.reg .f64 data;
	ld.global.ca.f64 data, [%rd1604];
	add.f64 %fd1424, data, %fd1424;
	}
	// end inline asm
	// begin inline asm
	{
	.reg .f64 data;
	ld.global.ca.f64 data, [%rd1605];
	add.f64 %fd1424, data, %fd1424;
	}
	// end inline asm
	// begin inline asm
	{
	.reg .f64 data;
	ld.global.ca.f64 data, [%rd1606];
	add.f64 %fd1424, data, %fd1424;
	}
	// end inline asm
	// begin inline asm
	{
	.reg .f64 data;
	ld.global.ca.f64 data, [%rd1607];
	add.f64 %fd1424, data, %fd1424;
	}
	// end inline asm
	// begin inline asm
	{
	.reg .f64 data;
	ld.global.ca.f64 data, [%rd1608];
	add.f64 %fd1424, data, %fd1424;
	}
	// end inline asm
	// begin inline asm
	{
	.reg .f64 data;
	ld.global.ca.f64 data, [%rd1609];
	add.f64 %fd1424, data, %fd1424;
	}
	// end inline asm
	// begin inline asm
	{
	.reg .f64 data;
	ld.global.ca.f64 data, [%rd1594];
	add.f64 %fd1424, data, %fd1424;
	}
	// end inline asm
	// begin inline asm
	{
	.reg .f64 data;
	ld.global.ca.f64 data, [%rd1595];
	add.f64 %fd1424, data, %fd1424;
	}
	// end inline asm
	// begin inline asm
	{
	.reg .f64 data;
	ld.global.ca.f64 data, [%rd1596];
	add.f64 %fd1424, data, %fd1424;
	}
	// end inline asm
	// begin inline asm
	{
	.reg .f64 data;
	ld.global.ca.f64 data, [%rd1597];
	add.f64 %fd1424, data, %fd1424;
	}
	// end inline asm
	// begin inline asm
	{
	.reg .f64 data;
	ld.global.ca.f64 data, [%rd1598];
	add.f64 %fd1424, data, %fd1424;
	}
	// end inline asm
	// begin inline asm
	{
	.reg .f64 data;
	ld.global.ca.f64 data, [%rd1599];
	add.f64 %fd1424, data, %fd1424;
	}
	// end inline asm
	// begin inline asm
	{
	.reg .f64 data;
	ld.global.ca.f64 data, [%rd1600];
	add.f64 %fd1424, data, %fd1424;
	}
	// end inline asm
	// begin inline asm
	{
	.reg .f64 data;
	ld.global.ca.f64 data, [%rd1601];
	add.f64 %fd1424, data, %fd1424;
	}
	// end inline asm
	// begin inline asm
	{
	.reg .f64 data;
	ld.global.ca.f64 data, [%rd1602];
	add.f64 %fd1424, data, %fd1424;
	}
	// end inline asm
	// begin inline asm
	{
	.reg .f64 data;
	ld.global.ca.f64 data, [%rd1603];
	add.f64 %fd1424, data, %fd1424;
	}
	// end inline asm
	// begin inline asm
	{
	.reg .f64 data;
	ld.global.ca.f64 data, [%rd1604];
	add.f64 %fd1424, data, %fd1424;
	}
	// end inline asm
	// begin inline asm
	{
	.reg .f64 data;
	ld.global.ca.f64 data, [%rd1605];
	add.f64 %fd1424, data, %fd1424;
	}
	// end inline asm
	// begin inline asm
	{
	.reg .f64 data;
	ld.global.ca.f64 data, [%rd1606];
	add.f64 %fd1424, data, %fd1424;
	}
	// end inline asm
	// begin inline asm
	{
	.reg .f64 data;
	ld.global.ca.f64 data, [%rd1607];
	add.f64 %fd1424, data, %fd1424;
	}
	// end inline asm
	// begin inline asm
	{
	.reg .f64 data;
	ld.global.ca.f64 data, [%rd1608];
	add.f64 %fd1424, data, %fd1424;
	}
	// end inline asm
	// begin inline asm
	{
	.reg .f64 data;
	ld.global.ca.f64 data, [%rd1609];
	add.f64 %fd1424, data, %fd1424;
	}
	// end inline asm
	// begin inline asm
	{
	.reg .f64 data;
	ld.global.ca.f64 data, [%rd1594];
	add.f64 %fd1424, data, %fd1424;
	}
	// end inline asm
	// begin inline asm
	{
	.reg .f64 data;
	ld.global.ca.f64 data, [%rd1595];
	add.f64 %fd1424, data, %fd1424;
	}
	// end inline asm
	// begin inline asm
	{
	.reg .f64 data;
	ld.global.ca.f64 data, [%rd1596];
	add.f64 %fd1424, data, %fd1424;
	}
	// end inline asm
	// begin inline asm
	{
	.reg .f64 data;
	ld.global.ca.f64 data, [%rd1597];
	add.f64 %fd1424, data, %fd1424;
	}
	// end inline asm
	// begin inline asm
	{
	.reg .f64 data;
	ld.global.ca.f64 data, [%rd1598];
	add.f64 %fd1424, data, %fd1424;
	}
	// end inline asm
	// begin inline asm
	{
	.reg .f64 data;
	ld.global.ca.f64 data, [%rd1599];
	add.f64 %fd1424, data, %fd1424;
	}
	// end inline asm
	// begin inline asm
	{
	.reg .f64 data;
	ld.global.ca.f64 data, [%rd1600];
	add.f64 %fd1424, data, %fd1424;
	}
	// end inline asm
	// begin inline asm
	{
	.reg .f64 data;
	ld.global.ca.f64 data, [%rd1601];
	add.f64 %fd1424, data, %fd1424;
	}
	// end inline asm
	// begin inline asm
	{
	.reg .f64 data;
	ld.global.ca.f64 data, [%rd1602];
	add.f64 %fd1424, data, %fd1424;
	}
	// end inline asm
	// begin inline asm
	{
	.reg .f64 data;
	ld.global.ca.f64 data, [%rd1603];
	add.f64 %fd1424, data, %fd1424;
	}
	// end inline asm
	// begin inline asm
	{
	.reg .f64 data;
	ld.global.ca.f64 data, [%rd1604];
	add.f64 %fd1424, data, %fd1424;
	}
	// end inline asm
	// begin inline asm
	{
	.reg .f64 data;
	ld.global.ca.f64 data, [%rd1605];
	add.f64 %fd1424, data, %fd1424;
	}
	// end inline asm
	// begin inline asm
	{
	.reg .f64 data;
	ld.global.ca.f64 data, [%rd1606];
	add.f64 %fd1424, data, %fd1424;
	}
	// end inline asm
	// begin inline asm
	{
	.reg .f64 data;
	ld.global.ca.f64 data, [%rd1607];
	add.f64 %fd1424, data, %fd1424;
	}
	// end inline asm
	// begin inline asm
	{
	.reg .f64 data;
	ld.global.ca.f64 data, [%rd1608];
	add.f64 %fd1424, data, %fd1424;
	}
	// end inline asm
	// begin inline asm
	{
	.reg .f64 data;
	ld.global.ca.f64 data, [%rd1609];
	add.f64 %fd1424, data, %fd1424;
	}
	// end inline asm
	// begin inline asm
	{
	.reg .f64 data;
	ld.global.ca.f64 data, [%rd1594];
	add.f64 %fd1424, data, %fd1424;
	}
	// end inline asm
	// begin inline asm
	{
	.reg .f64 data;
	ld.global.ca.f64 data, [%rd1595];
	add.f64 %fd1424, data, %fd1424;
	}
	// end inline asm
	// begin inline asm
	{
	.reg .f64 data;
	ld.global.ca.f64 data, [%rd1596];
	add.f64 %fd1424, data, %fd1424;
	}
	// end inline asm
	// begin inline asm
	{
	.reg .f64 data;
	ld.global.ca.f64 data, [%rd1597];
	add.f64 %fd1424, data, %fd1424;
	}
	// end inline asm
	// begin inline asm
	{
	.reg .f64 data;
	ld.global.ca.f64 data, [%rd1598];
	add.f64 %fd1424, data, %fd1424;
	}
	// end inline asm
	// begin inline asm
	{
	.reg .f64 data;
	ld.global.ca.f64 data, [%rd1599];
	add.f64 %fd1424, data, %fd1424;
	}
	// end inline asm
	// begin inline asm
	{
	.reg .f64 data;
	ld.global.ca.f64 data, [%rd1600];
	add.f64 %fd1424, data, %fd1424;
	}
	// end inline asm
	// begin inline asm
	{
	.reg .f64 data;
	ld.global.ca.f64 data, [%rd1601];
	add.f64 %fd1424, data, %fd1424;
	}
	// end inline asm
	// begin inline asm
	{
	.reg .f64 data;
	ld.global.ca.f64 data, [%rd1602];
	add.f64 %fd1424, data, %fd1424;
	}
	// end inline asm
	// begin inline asm
	{
	.reg .f64 data;
	ld.global.ca.f64 data, [%rd1603];
	add.f64 %fd1424, data, %fd1424;
	}
	// end inline asm
	// begin inline asm
	{
	.reg .f64 data;
	ld.global.ca.f64 data, [%rd1604];
	add.f64 %fd1424, data, %fd1424;
	}
	// end inline asm
	// begin inline asm
	{
	.reg .f64 data;
	ld.global.ca.f64 data, [%rd1605];
	add.f64 %fd1424, data, %fd1424;
	}
	// end inline asm
	// begin inline asm
	{
	.reg .f64 data;
	ld.global.ca.f64 data, [%rd1606];
	add.f64 %fd1424, data, %fd1424;
	}
	// end inline asm
	// begin inline asm
	{
	.reg .f64 data;
	ld.global.ca.f64 data, [%rd1607];
	add.f64 %fd1424, data, %fd1424;
	}
	// end inline asm
	// begin inline asm
	{
	.reg .f64 data;
	ld.global.ca.f64 data, [%rd1608];
	add.f64 %fd1424, data, %fd1424;
	}
	// end inline asm
	// begin inline asm
	{
	.reg .f64 data;
	ld.global.ca.f64 data, [%rd1609];
	add.f64 %fd1424, data, %fd1424;
	}
	// end inline asm
	// begin inline asm
	{
	.reg .f64 data;
	ld.global.ca.f64 data, [%rd1594];
	add.f64 %fd1424, data, %fd1424;
	}
	// end inline asm
	// begin inline asm
	{
	.reg .f64 data;
	ld.global.ca.f64 data, [%rd1595];
	add.f64 %fd1424, data, %fd1424;
	}
	// end inline asm
	// begin inline asm
	{
	.reg .f64 data;
	ld.global.ca.f64 data, [%rd1596];
	add.f64 %fd1424, data, %fd1424;
	}
	// end inline asm
	// begin inline asm
	{
	.reg .f64 data;
	ld.global.ca.f64 data, [%rd1597];
	add.f64 %fd1424, data, %fd1424;
	}
	// end inline asm
	// begin inline asm
	{
	.reg .f64 data;
	ld.global.ca.f64 data, [%rd1598];
	add.f64 %fd1424, data, %fd1424;
	}
	// end inline asm
	// begin inline asm
	{
	.reg .f64 data;
	ld.global.ca.f64 data, [%rd1599];
	add.f64 %fd1424, data, %fd1424;
	}
	// end inline asm
	// begin inline asm
	{
	.reg .f64 data;
	ld.global.ca.f64 data, [%rd1600];
	add.f64 %fd1424, data, %fd1424;
	}
	// end inline asm
	// begin inline asm
	{
	.reg .f64 data;
	ld.global.ca.f64 data, [%rd1601];
	add.f64 %fd1424, data, %fd1424;
	}
	// end inline asm
	// begin inline asm
	{
	.reg .f64 data;
	ld.global.ca.f64 data, [%rd1602];
	add.f64 %fd1424, data, %fd1424;
	}
	// end inline asm
	// begin inline asm
	{
	.reg .f64 data;
	ld.global.ca.f64 data, [%rd1603];
	add.f64 %fd1424, data, %fd1424;
	}
	// end inline asm
	// begin inline asm
	{
	.reg .f64 data;
	ld.global.ca.f64 data, [%rd1604];
	add.f64 %fd1424, data, %fd1424;
	}
	// end inline asm
	// begin inline asm
	{
	.reg .f64 data;
	ld.global.ca.f64 data, [%rd1605];
	add.f64 %fd1424, data, %fd1424;
	}
	// end inline asm
	// begin inline asm
	{
	.reg .f64 data;
	ld.global.ca.f64 data, [%rd1606];
	add.f64 %fd1424, data, %fd1424;
	}
	// end inline asm
	// begin inline asm
	{
	.reg .f64 data;
	ld.global.ca.f64 data, [%rd1607];
	add.f64 %fd1424, data, %fd1424;
	}
	// end inline asm
	// begin inline asm
	{
	.reg .f64 data;
	ld.global.ca.f64 data, [%rd1608];
	add.f64 %fd1424, data, %fd1424;
	}
	// end inline asm
	// begin inline asm
	{
	.reg .f64 data;
	ld.global.ca.f64 data, [%rd1609];
	add.f64 %fd1424, data, %fd1424;
	}
	// end inline asm
	// begin inline asm
	{
	.reg .f64 data;
	ld.global.ca.f64 data, [%rd1594];
	add.f64 %fd1424, data, %fd1424;
	}
	// end inline asm
	// begin inline asm
	{
	.reg .f64 data;
	ld.global.ca.f64 data, [%rd1595];
	add.f64 %fd1424, data, %fd1424;
	}
	// end inline asm
	// begin inline asm
	{
	.reg .f64 data;
	ld.global.ca.f64 data, [%rd1596];
	add.f64 %fd1424, data, %fd1424;
	}
	// end inline asm
	// begin inline asm
	{
	.reg .f64 data;
	ld.global.ca.f64 data, [%rd1597];
	add.f64 %fd1424, data, %fd1424;
	}
	// end inline asm
	// begin inline asm
	{
	.reg .f64 data;
	ld.global.ca.f64 data, [%rd1598];
	add.f64 %fd1424, data, %fd1424;
	}
	// end inline asm
	// begin inline asm
	{
	.reg .f64 data;
	ld.global.ca.f64 data, [%rd1599];
	add.f64 %fd1424, data, %fd1424;
	}
	// end inline asm
	// begin inline asm
	{
	.reg .f64 data;
	ld.global.ca.f64 data, [%rd1600];
	add.f64 %fd1424, data, %fd1424;
	}
	// end inline asm
	// begin inline asm
	{
	.reg .f64 data;
	ld.global.ca.f64 data, [%rd1601];
	add.f64 %fd1424, data, %fd1424;
	}
	// end inline asm
	// begin inline asm
	{
	.reg .f64 data;
	ld.global.ca.f64 data, [%rd1602];
	add.f64 %fd1424, data, %fd1424;
	}
	// end inline asm
	// begin inline asm
	{
	.reg .f64 data;
	ld.global.ca.f64 data, [%rd1603];
	add.f64 %fd1424, data, %fd1424;
	}
	// end inline asm
	// begin inline asm
	{
	.reg .f64 data;
	ld.global.ca.f64 data, [%rd1604];
	add.f64 %fd1424, data, %fd1424;
	}
	// end inline asm
	// begin inline asm
	{
	.reg .f64 data;
	ld.global.ca.f64 data, [%rd1605];
	add.f64 %fd1424, data, %fd1424;
	}
	// end inline asm
	// begin inline asm
	{
	.reg .f64 data;
	ld.global.ca.f64 data, [%rd1606];
	add.f64 %fd1424, data, %fd1424;
	}
	// end inline asm
	// begin inline asm
	{
	.reg .f64 data;
	ld.global.ca.f64 data, [%rd1607];
	add.f64 %fd1424, data, %fd1424;
	}
	// end inline asm
	// begin inline asm
	{
	.reg .f64 data;
	ld.global.ca.f64 data, [%rd1608];
	add.f64 %fd1424, data, %fd1424;
	}
	// end inline asm
	// begin inline asm
	{
	.reg .f64 data;
	ld.global.ca.f64 data, [%rd1609];
	add.f64 %fd1424, data, %fd1424;
	}
	// end inline asm
	// begin inline asm
	{
	.reg .f64 data;
	ld.global.ca.f64 data, [%rd1594];
	add.f64 %fd1424, data, %fd1424;
	}
	// end inline asm
	// begin inline asm
	{
	.reg .f64 data;
	ld.global.ca.f64 data, [%rd1595];
	add.f64 %fd1424, data, %fd1424;
	}
	// end inline asm
	// begin inline asm
	{
	.reg .f64 data;
	ld.global.ca.f64 data, [%rd1596];
	add.f64 %fd1424, data, %fd1424;
	}
	// end inline asm
	// begin inline asm
	{
	.reg .f64 data;
	ld.global.ca.f64 data, [%rd1597];
	add.f64 %fd1424, data, %fd1424;
	}
	// end inline asm
	// begin inline asm
	{
	.reg .f64 data;
	ld.global.ca.f64 data, [%rd1598];
	add.f64 %fd1424, data, %fd1424;
	}
	// end inline asm
	// begin inline asm
	{
	.reg .f64 data;
	ld.global.ca.f64 data, [%rd1599];
	add.f64 %fd1424, data, %fd1424;
	}
	// end inline asm
	// begin inline asm
	{
	.reg .f64 data;
	ld.global.ca.f64 data, [%rd1600];
	add.f64 %fd1424, data, %fd1424;
	}
	// end inline asm
	// begin inline asm
	{
	.reg .f64 data;
	ld.global.ca.f64 data, [%rd1601];
	add.f64 %fd1424, data, %fd1424;
	}
	// end inline asm
	// begin inline asm
	{
	.reg .f64 data;
	ld.global.ca.f64 data, [%rd1602];
	add.f64 %fd1424, data, %fd1424;
	}
	// end inline asm
	// begin inline asm
	{
	.reg .f64 data;
	ld.global.ca.f64 data, [%rd1603];
	add.f64 %fd1424, data, %fd1424;
	}
	// end inline asm
	// begin inline asm
	{
	.reg .f64 data;
	ld.global.ca.f64 data, [%rd1604];
	add.f64 %fd1424, data, %fd1424;
	}
	// end inline asm
	// begin inline asm
	{
	.reg .f64 data;
	ld.global.ca.f64 data, [%rd1605];
	add.f64 %fd1424, data, %fd1424;
	}
	// end inline asm
	// begin inline asm
	{
	.reg .f64 data;
	ld.global.ca.f64 data, [%rd1606];
	add.f64 %fd1424, data, %fd1424;
	}
	// end inline asm
	// begin inline asm
	{
	.reg .f64 data;
	ld.global.ca.f64 data, [%rd1607];
	add.f64 %fd1424, data, %fd1424;
	}
	// end inline asm
	// begin inline asm
	{
	.reg .f64 data;
	ld.global.ca.f64 data, [%rd1608];
	add.f64 %fd1424, data, %fd1424;
	}
	// end inline asm
	// begin inline asm
	{
	.reg .f64 data;
	ld.global.ca.f64 data, [%rd1609];
	add.f64 %fd1424, data, %fd1424;
	}
	// end inline asm
	// begin inline asm
	{
	.reg .f64 data;
	ld.global.ca.f64 data, [%rd1594];
	add.f64 %fd1424, data, %fd1424;
	}
	// end inline asm
	// begin inline asm
	{
	.reg .f64 data;
	ld.global.ca.f64 data, [%rd1595];
	add.f64 %fd1424, data, %fd1424;
	}
	// end inline asm
	// begin inline asm
	{
	.reg .f64 data;
	ld.global.ca.f64 data, [%rd1596];
	add.f64 %fd1424, data, %fd1424;
	}
	// end inline asm
	// begin inline asm
	{
	.reg .f64 data;
	ld.global.ca.f64 data, [%rd1597];
	add.f64 %fd1424, data, %fd1424;
	}
	// end inline asm
	// begin inline asm
	{
	.reg .f64 data;
	ld.global.ca.f64 data, [%rd1598];
	add.f64 %fd1424, data, %fd1424;
	}
	// end inline asm
	// begin inline asm
	{
	.reg .f64 data;
	ld.global.ca.f64 data, [%rd1599];
	add.f64 %fd1424, data, %fd1424;
	}
	// end inline asm
	// begin inline asm
	{
	.reg .f64 data;
	ld.global.ca.f64 data, [%rd1600];
	add.f64 %fd1424, data, %fd1424;
	}
	// end inline asm
	// begin inline asm
	{
	.reg .f64 data;
	ld.global.ca.f64 data, [%rd1601];
	add.f64 %fd1424, data, %fd1424;
	}
	// end inline asm
	// begin inline asm
	{
	.reg .f64 data;
	ld.global.ca.f64 data, [%rd1602];
	add.f64 %fd1424, data, %fd1424;
	}
	// end inline asm
	// begin inline asm
	{
	.reg .f64 data;
	ld.global.ca.f64 data, [%rd1603];
	add.f64 %fd1424, data, %fd1424;
	}
	// end inline asm
	// begin inline asm
	{
	.reg .f64 data;
	ld.global.ca.f64 data, [%rd1604];
	add.f64 %fd1424, data, %fd1424;
	}
	// end inline asm
	// begin inline asm
	{
	.reg .f64 data;
	ld.global.ca.f64 data, [%rd1605];
	add.f64 %fd1424, data, %fd1424;
	}
	// end inline asm
	// begin inline asm
	{
	.reg .f64 data;
	ld.global.ca.f64 data, [%rd1606];
	add.f64 %fd1424, data, %fd1424;
	}
	// end inline asm
	// begin inline asm
	{
	.reg .f64 data;
	ld.global.ca.f64 data, [%rd1607];
	add.f64 %fd1424, data, %fd1424;
	}
	// end inline asm
	// begin inline asm
	{
	.reg .f64 data;
	ld.global.ca.f64 data, [%rd1608];
	add.f64 %fd1424, data, %fd1424;
	}
	// end inline asm
	// begin inline asm
	{
	.reg .f64 data;
	ld.global.ca.f64 data, [%rd1609];
	add.f64 %fd1424, data, %fd1424;
	}
	// end inline asm
	// begin inline asm
	{
	.reg .f64 data;
	ld.global.ca.f64 data, [%rd1594];
	add.f64 %fd1424, data, %fd1424;
	}
	// end inline asm
	// begin inline asm
	{
	.reg .f64 data;
	ld.global.ca.f64 data, [%rd1595];
	add.f64 %fd1424, data, %fd1424;
	}
	// end inline asm
	// begin inline asm
	{
	.reg .f64 data;
	ld.global.ca.f64 data, [%rd1596];
	add.f64 %fd1424, data, %fd1424;
	}
	// end inline asm
	// begin inline asm
	{
	.reg .f64 data;
	ld.global.ca.f64 data, [%rd1597];
	add.f64 %fd1424, data, %fd1424;
	}
	// end inline asm
	// begin inline asm
	{
	.reg .f64 data;
	ld.global.ca.f64 data, [%rd1598];
	add.f64 %fd1424, data, %fd1424;
	}
	// end inline asm
	// begin inline asm
	{
	.reg .f64 data;
	ld.global.ca.f64 data, [%rd1599];
	add.f64 %fd1424, data, %fd1424;
	}
	// end inline asm
	// begin inline asm
	{
	.reg .f64 data;
	ld.global.ca.f64 data, [%rd1600];
	add.f64 %fd1424, data, %fd1424;
	}
	// end inline asm
	// begin inline asm
	{
	.reg .f64 data;
	ld.global.ca.f64 data, [%rd1601];
	add.f64 %fd1424, data, %fd1424;
	}
	// end inline asm
	// begin inline asm
	{
	.reg .f64 data;
	ld.global.ca.f64 data, [%rd1602];
	add.f64 %fd1424, data, %fd1424;
	}
	// end inline asm
	// begin inline asm
	{
	.reg .f64 data;
	ld.global.ca.f64 data, [%rd1603];
	add.f64 %fd1424, data, %fd1424;
	}
	// end inline asm
	// begin inline asm
	{
	.reg .f64 data;
	ld.global.ca.f64 data, [%rd1604];
	add.f64 %fd1424, data, %fd1424;
	}
	// end inline asm
	// begin inline asm
	{
	.reg .f64 data;
	ld.global.ca.f64 data, [%rd1605];
	add.f64 %fd1424, data, %fd1424;
	}
	// end inline asm
	// begin inline asm
	{
	.reg .f64 data;
	ld.global.ca.f64 data, [%rd1606];
	add.f64 %fd1424, data, %fd1424;
	}
	// end inline asm
	// begin inline asm
	{
	.reg .f64 data;
	ld.global.ca.f64 data, [%rd1607];
	add.f64 %fd1424, data, %fd1424;
	}
	// end inline asm
	// begin inline asm
	{
	.reg .f64 data;
	ld.global.ca.f64 data, [%rd1608];
	add.f64 %fd1424, data, %fd1424;
	}
	// end inline asm
	// begin inline asm
	{
	.reg .f64 data;
	ld.global.ca.f64 data, [%rd1609];
	add.f64 %fd1424, data, %fd1424;
	}
	// end inline asm
	// begin inline asm
	{
	.reg .f64 data;
	ld.global.ca.f64 data, [%rd1594];
	add.f64 %fd1424, data, %fd1424;
	}
	// end inline asm
	// begin inline asm
	{
	.reg .f64 data;
	ld.global.ca.f64 data, [%rd1595];
	add.f64 %fd1424, data, %fd1424;
	}
	// end inline asm
	// begin inline asm
	{
	.reg .f64 data;
	ld.global.ca.f64 data, [%rd1596];
	add.f64 %fd1424, data, %fd1424;
	}
	// end inline asm
	// begin inline asm
	{
	.reg .f64 data;
	ld.global.ca.f64 data, [%rd1597];
	add.f64 %fd1424, data, %fd1424;
	}
	// end inline asm
	// begin inline asm
	{
	.reg .f64 data;
	ld.global.ca.f64 data, [%rd1598];
	add.f64 %fd1424, data, %fd1424;
	}
	// end inline asm
	// begin inline asm
	{
	.reg .f64 data;
	ld.global.ca.f64 data, [%rd1599];
	add.f64 %fd1424, data, %fd1424;
	}
	// end inline asm
	// begin inline asm
	{
	.reg .f64 data;
	ld.global.ca.f64 data, [%rd1600];
	add.f64 %fd1424, data, %fd1424;
	}
	// end inline asm
	// begin inline asm
	{
	.reg .f64 data;
	ld.global.ca.f64 data, [%rd1601];
	add.f64 %fd1424, data, %fd1424;
	}
	// end inline asm
	// begin inline asm
	{
	.reg .f64 data;
	ld.global.ca.f64 data, [%rd1602];
	add.f64 %fd1424, data, %fd1424;
	}
	// end inline asm
	// begin inline asm
	{
	.reg .f64 data;
	ld.global.ca.f64 data, [%rd1603];
	add.f64 %fd1424, data, %fd1424;
	}
	// end inline asm
	// begin inline asm
	{
	.reg .f64 data;
	ld.global.ca.f64 data, [%rd1604];
	add.f64 %fd1424, data, %fd1424;
	}
	// end inline asm
	// begin inline asm
	{
	.reg .f64 data;
	ld.global.ca.f64 data, [%rd1605];
	add.f64 %fd1424, data, %fd1424;
	}
	// end inline asm
	// begin inline asm
	{
	.reg .f64 data;
	ld.global.ca.f64 data, [%rd1606];
	add.f64 %fd1424, data, %fd1424;
	}
	// end inline asm
	// begin inline asm
	{
	.reg .f64 data;
	ld.global.ca.f64 data, [%rd1607];
	add.f64 %fd1424, data, %fd1424;
	}
	// end inline asm
	// begin inline asm
	{
	.reg .f64 data;
	ld.global.ca.f64 data, [%rd1608];
	add.f64 %fd1424, data, %fd1424;
	}
	// end inline asm
	// begin inline asm
	{
	.reg .f64 data;
	ld.global.ca.f64 data, [%rd1609];
	add.f64 %fd1424, data, %fd1424;
	}
	// end inline asm
	// begin inline asm
	{
	.reg .f64 data;
	ld.global.ca.f64 data, [%rd1594];
	add.f64 %fd1424, data, %fd1424;
	}
	// end inline asm
	// begin inline asm
	{
	.reg .f64 data;
	ld.global.ca.f64 data, [%rd1595];
	add.f64 %fd1424, data, %fd1424;
	}
	// end inline asm
	// begin inline asm
	{
	.reg .f64 data;
	ld.global.ca.f64 data, [%rd1596];
	add.f64 %fd1424, data, %fd1424;
	}
	// end inline asm
	// begin inline asm
	{
	.reg .f64 data;
	ld.global.ca.f64 data, [%rd1597];
	add.f64 %fd1424, data, %fd1424;
	}
	// end inline asm
	// begin inline asm
	{
	.reg .f64 data;
	ld.global.ca.f64 data, [%rd1598];
	add.f64 %fd1424, data, %fd1424;
	}
	// end inline asm
	// begin inline asm
	{
	.reg .f64 data;
	ld.global.ca.f64 data, [%rd1599];
	add.f64 %fd1424, data, %fd1424;
	}
	// end inline asm
	// begin inline asm
	{
	.reg .f64 data;
	ld.global.ca.f64 data, [%rd1600];
	add.f64 %fd1424, data, %fd1424;
	}
	// end inline asm
	// begin inline asm
	{
	.reg .f64 data;
	ld.global.ca.f64 data, [%rd1601];
	add.f64 %fd1424, data, %fd1424;
	}
	// end inline asm
	// begin inline asm
	{
	.reg .f64 data;
	ld.global.ca.f64 data, [%rd1602];
	add.f64 %fd1424, data, %fd1424;
	}
	// end inline asm
	// begin inline asm
	{
	.reg .f64 data;
	ld.global.ca.f64 data, [%rd1603];
	add.f64 %fd1424, data, %fd1424;
	}
	// end inline asm
	// begin inline asm
	{
	.reg .f64 data;
	ld.global.ca.f64 data, [%rd1604];
	add.f64 %fd1424, data, %fd1424;
	}
	// end inline asm
	// begin inline asm
	{
	.reg .f64 data;
	ld.global.ca.f64 data, [%rd1605];
	add.f64 %fd1424, data, %fd1424;
	}
	// end inline asm
	// begin inline asm
	{
	.reg .f64 data;
	ld.global.ca.f64 data, [%rd1606];
	add.f64 %fd1424, data, %fd1424;
	}
	// end inline asm
	// begin inline asm
	{
	.reg .f64 data;
	ld.global.ca.f64 data, [%rd1607];
	add.f64 %fd1424, data, %fd1424;
	}
	// end inline asm
	// begin inline asm
	{
	.reg .f64 data;
	ld.global.ca.f64 data, [%rd1608];
	add.f64 %fd1424, data, %fd1424;
	}
	// end inline asm
	// begin inline asm
	{
	.reg .f64 data;
	ld.global.ca.f64 data, [%rd1609];
	add.f64 %fd1424, data, %fd1424;
	}
	// end inline asm
	// begin inline asm
	{
	.reg .f64 data;
	ld.global.ca.f64 data, [%rd1594];
	add.f64 %fd1424, data, %fd1424;
	}
	// end inline asm
	// begin inline asm
	{
	.reg .f64 data;
	ld.global.ca.f64 data, [%rd1595];
	add.f64 %fd1424, data, %fd1424;
	}
	// end inline asm
	// begin inline asm
	{
	.reg .f64 data;
	ld.global.ca.f64 data, [%rd1596];
	add.f64 %fd1424, data, %fd1424;
	}
	// end inline asm
	// begin inline asm
	{
	.reg .f64 data;
	ld.global.ca.f64 data, [%rd1597];
	add.f64 %fd1424, data, %fd1424;
	}
	// end inline asm
	// begin inline asm
	{
	.reg .f64 data;
	ld.global.ca.f64 data, [%rd1598];
	add.f64 %fd1424, data, %fd1424;
	}
	// end inline asm
	// begin inline asm
	{
	.reg .f64 data;
	ld.global.ca.f64 data, [%rd1599];
	add.f64 %fd1424, data, %fd1424;
	}
	// end inline asm
	// begin inline asm
	{
	.reg .f64 data;
	ld.global.ca.f64 data, [%rd1600];
	add.f64 %fd1424, data, %fd1424;
	}
	// end inline asm
	// begin inline asm
	{
	.reg .f64 data;
	ld.global.ca.f64 data, [%rd1601];
	add.f64 %fd1424, data, %fd1424;
	}
	// end inline asm
	// begin inline asm
	{
	.reg .f64 data;
	ld.global.ca.f64 data, [%rd1602];
	add.f64 %fd1424, data, %fd1424;
	}
	// end inline asm
	// begin inline asm
	{
	.reg .f64 data;
	ld.global.ca.f64 data, [%rd1603];
	add.f64 %fd1424, data, %fd1424;
	}
	// end inline asm
	// begin inline asm
	{
	.reg .f64 data;
	ld.global.ca.f64 data, [%rd1604];
	add.f64 %fd1424, data, %fd1424;
	}
	// end inline asm
	// begin inline asm
	{
	.reg .f64 data;
	ld.global.ca.f64 data, [%rd1605];
	add.f64 %fd1424, data, %fd1424;
	}
	// end inline asm
	// begin inline asm
	{
	.reg .f64 data;
	ld.global.ca.f64 data, [%rd1606];
	add.f64 %fd1424, data, %fd1424;
	}
	// end inline asm
	// begin inline asm
	{
	.reg .f64 data;
	ld.global.ca.f64 data, [%rd1607];
	add.f64 %fd1424, data, %fd1424;
	}
	// end inline asm
	// begin inline asm
	{
	.reg .f64 data;
	ld.global.ca.f64 data, [%rd1608];
	add.f64 %fd1424, data, %fd1424;
	}
	// end inline asm
	// begin inline asm
	{
	.reg .f64 data;
	ld.global.ca.f64 data, [%rd1609];
	add.f64 %fd1424, data, %fd1424;
	}
	// end inline asm
	// begin inline asm
	{
	.reg .f64 data;
	ld.global.ca.f64 data, [%rd1594];
	add.f64 %fd1424, data, %fd1424;
	}
	// end inline asm
	// begin inline asm
	{
	.reg .f64 data;
	ld.global.ca.f64 data, [%rd1595];
	add.f64 %fd1424, data, %fd1424;
	}
	// end inline asm
	// begin inline asm
	{
	.reg .f64 data;
	ld.global.ca.f64 data, [%rd1596];
	add.f64 %fd1424, data, %fd1424;
	}
	// end inline asm
	// begin inline asm
	{
	.reg .f64 data;
	ld.global.ca.f64 data, [%rd1597];
	add.f64 %fd1424, data, %fd1424;
	}
	// end inline asm
	// begin inline asm
	{
	.reg .f64 data;
	ld.global.ca.f64 data, [%rd1598];
	add.f64 %fd1424, data, %fd1424;
	}
	// end inline asm
	// begin inline asm
	{
	.reg .f64 data;
	ld.global.ca.f64 data, [%rd1599];
	add.f64 %fd1424, data, %fd1424;
	}
	// end inline asm
	// begin inline asm
	{
	.reg .f64 data;
	ld.global.ca.f64 data, [%rd1600];
	add.f64 %fd1424, data, %fd1424;
	}
	// end inline asm
	// begin inline asm
	{
	.reg .f64 data;
	ld.global.ca.f64 data, [%rd1601];
	add.f64 %fd1424, data, %fd1424;
	}
	// end inline asm
	// begin inline asm
	{
	.reg .f64 data;
	ld.global.ca.f64 data, [%rd1602];
	add.f64 %fd1424, data, %fd1424;
	}
	// end inline asm
	// begin inline asm
	{
	.reg .f64 data;
	ld.global.ca.f64 data, [%rd1603];
	add.f64 %fd1424, data, %fd1424;
	}
	// end inline asm
	// begin inline asm
	{
	.reg .f64 data;
	ld.global.ca.f64 data, [%rd1604];
	add.f64 %fd1424, data, %fd1424;
	}
	// end inline asm
	// begin inline asm
	{
	.reg .f64 data;
	ld.global.ca.f64 data, [%rd1605];
	add.f64 %fd1424, data, %fd1424;
	}
	// end inline asm
	// begin inline asm
	{
	.reg .f64 data;
	ld.global.ca.f64 data, [%rd1606];
	add.f64 %fd1424, data, %fd1424;
	}
	// end inline asm
	// begin inline asm
	{
	.reg .f64 data;
	ld.global.ca.f64 data, [%rd1607];
	add.f64 %fd1424, data, %fd1424;
	}
	// end inline asm
	// begin inline asm
	{
	.reg .f64 data;
	ld.global.ca.f64 data, [%rd1608];
	add.f64 %fd1424, data, %fd1424;
	}
	// end inline asm
	// begin inline asm
	{
	.reg .f64 data;
	ld.global.ca.f64 data, [%rd1609];
	add.f64 %fd1424, data, %fd1424;
	}
	// end inline asm
	// begin inline asm
	{
	.reg .f64 data;
	ld.global.ca.f64 data, [%rd1594];
	add.f64 %fd1424, data, %fd1424;
	}
	// end inline asm
	// begin inline asm
	{
	.reg .f64 data;
	ld.global.ca.f64 data, [%rd1595];
	add.f64 %fd1424, data, %fd1424;
	}
	// end inline asm
	// begin inline asm
	{
	.reg .f64 data;
	ld.global.ca.f64 data, [%rd1596];
	add.f64 %fd1424, data, %fd1424;
	}
	// end inline asm
	// begin inline asm
	{
	.reg .f64 data;
	ld.global.ca.f64 data, [%rd1597];
	add.f64 %fd1424, data, %fd1424;
	}
	// end inline asm
	// begin inline asm
	{
	.reg .f64 data;
	ld.global.ca.f64 data, [%rd1598];
	add.f64 %fd1424, data, %fd1424;
	}
	// end inline asm
	// begin inline asm
	{
	.reg .f64 data;
	ld.global.ca.f64 data, [%rd1599];
	add.f64 %fd1424, data, %fd1424;
	}
	// end inline asm
	// begin inline asm
	{
	.reg .f64 data;
	ld.global.ca.f64 data, [%rd1600];
	add.f64 %fd1424, data, %fd1424;
	}
	// end inline asm
	// begin inline asm
	{
	.reg .f64 data;
	ld.global.ca.f64 data, [%rd1601];
	add.f64 %fd1424, data, %fd1424;
	}
	// end inline asm
	// begin inline asm
	{
	.reg .f64 data;
	ld.global.ca.f64 data, [%rd1602];
	add.f64 %fd1424, data, %fd1424;
	}
	// end inline asm
	// begin inline asm
	{
	.reg .f64 data;
	ld.global.ca.f64 data, [%rd1603];
	add.f64 %fd1424, data, %fd1424;
	}
	// end inline asm
	// begin inline asm
	{
	.reg .f64 data;
	ld.global.ca.f64 data, [%rd1604];
	add.f64 %fd1424, data, %fd1424;
	}
	// end inline asm
	// begin inline asm
	{
	.reg .f64 data;
	ld.global.ca.f64 data, [%rd1605];
	add.f64 %fd1424, data, %fd1424;
	}
	// end inline asm
	// begin inline asm
	{
	.reg .f64 data;
	ld.global.ca.f64 data, [%rd1606];
	add.f64 %fd1424, data, %fd1424;
	}
	// end inline asm
	// begin inline asm
	{
	.reg .f64 data;
	ld.global.ca.f64 data, [%rd1607];
	add.f64 %fd1424, data, %fd1424;
	}
	// end inline asm
	// begin inline asm
	{
	.reg .f64 data;
	ld.global.ca.f64 data, [%rd1608];
	add.f64 %fd1424, data, %fd1424;
	}
	// end inline asm
	// begin inline asm
	{
	.reg .f64 data;
	ld.global.ca.f64 data, [%rd1609];
	add.f64 %fd1424, data, %fd1424;
	}
	// end inline asm
	// begin inline asm
	{
	.reg .f64 data;
	ld.global.ca.f64 data, [%rd1594];
	add.f64 %fd1424, data, %fd1424;
	}
	// end inline asm
	// begin inline asm
	{
	.reg .f64 data;
	ld.global.ca.f64 data, [%rd1595];
	add.f64 %fd1424, data, %fd1424;
	}
	// end inline asm
	// begin inline asm
	{
	.reg .f64 data;
	ld.global.ca.f64 data, [%rd1596];
	add.f64 %fd1424, data, %fd1424;
	}
	// end inline asm
	// begin inline asm
	{
	.reg .f64 data;
	ld.global.ca.f64 data, [%rd1597];
	add.f64 %fd1424, data, %fd1424;
	}
	// end inline asm
	// begin inline asm
	{
	.reg .f64 data;
	ld.global.ca.f64 data, [%rd1598];
	add.f64 %fd1424, data, %fd1424;
	}
	// end inline asm
	// begin inline asm
	{
	.reg .f64 data;
	ld.global.ca.f64 data, [%rd1599];
	add.f64 %fd1424, data, %fd1424;
	}
	// end inline asm
	// begin inline asm
	{
	.reg .f64 data;
	ld.global.ca.f64 data, [%rd1600];
	add.f64 %fd1424, data, %fd1424;
	}
	// end inline asm
	// begin inline asm
	{
	.reg .f64 data;
	ld.global.ca.f64 data, [%rd1601];
	add.f64 %fd1424, data, %fd1424;
	}
	// end inline asm
	// begin inline asm
	{
	.reg .f64 data;
	ld.global.ca.f64 data, [%rd1602];
	add.f64 %fd1424, data, %fd1424;
	}
	// end inline asm
	// begin inline asm
	{
	.reg .f64 data;
	ld.global.ca.f64 data, [%rd1603];
	add.f64 %fd1424, data, %fd1424;
	}
	// end inline asm
	// begin inline asm
	{
	.reg .f64 data;
	ld.global.ca.f64 data, [%rd1604];
	add.f64 %fd1424, data, %fd1424;
	}
	// end inline asm
	// begin inline asm
	{
	.reg .f64 data;
	ld.global.ca.f64 data, [%rd1605];
	add.f64 %fd1424, data, %fd1424;
	}
	// end inline asm
	// begin inline asm
	{
	.reg .f64 data;
	ld.global.ca.f64 data, [%rd1606];
	add.f64 %fd1424, data, %fd1424;
	}
	// end inline asm
	// begin inline asm
	{
	.reg .f64 data;
	ld.global.ca.f64 data, [%rd1607];
	add.f64 %fd1424, data, %fd1424;
	}
	// end inline asm
	// begin inline asm
	{
	.reg .f64 data;
	ld.global.ca.f64 data, [%rd1608];
	add.f64 %fd1424, data, %fd1424;
	}
	// end inline asm
	// begin inline asm
	{
	.reg .f64 data;
	ld.global.ca.f64 data, [%rd1609];
	add.f64 %fd1424, data, %fd1424;
	}
	// end inline asm
	// begin inline asm
	{
	.reg .f64 data;
	ld.global.ca.f64 data, [%rd1594];
	add.f64 %fd1424, data, %fd1424;
	}
	// end inline asm
	// begin inline asm
	{
	.reg .f64 data;
	ld.global.ca.f64 data, [%rd1595];
	add.f64 %fd1424, data, %fd1424;
	}
	// end inline asm
	// begin inline asm
	{
	.reg .f64 data;
	ld.global.ca.f64 data, [%rd1596];
	add.f64 %fd1424, data, %fd1424;
	}
	// end inline asm
	// begin inline asm
	{
	.reg .f64 data;
	ld.global.ca.f64 data, [%rd1597];
	add.f64 %fd1424, data, %fd1424;
	}
	// end inline asm
	// begin inline asm
	{
	.reg .f64 data;
	ld.global.ca.f64 data, [%rd1598];
	add.f64 %fd1424, data, %fd1424;
	}
	// end inline asm
	// begin inline asm
	{
	.reg .f64 data;
	ld.global.ca.f64 data, [%rd1599];
	add.f64 %fd1424, data, %fd1424;
	}
	// end inline asm
	// begin inline asm
	{
	.reg .f64 data;
	ld.global.ca.f64 data, [%rd1600];
	add.f64 %fd1424, data, %fd1424;
	}
	// end inline asm
	// begin inline asm
	{
	.reg .f64 data;
	ld.global.ca.f64 data, [%rd1601];
	add.f64 %fd1424, data, %fd1424;
	}
	// end inline asm
	// begin inline asm
	{
	.reg .f64 data;
	ld.global.ca.f64 data, [%rd1602];
	add.f64 %fd1424, data, %fd1424;
	}
	// end inline asm
	// begin inline asm
	{
	.reg .f64 data;
	ld.global.ca.f64 data, [%rd1603];
	add.f64 %fd1424, data, %fd1424;
	}
	// end inline asm
	// begin inline asm
	{
	.reg .f64 data;
	ld.global.ca.f64 data, [%rd1604];
	add.f64 %fd1424, data, %fd1424;
	}
	// end inline asm
	// begin inline asm
	{
	.reg .f64 data;
	ld.global.ca.f64 data, [%rd1605];
	add.f64 %fd1424, data, %fd1424;
	}
	// end inline asm
	// begin inline asm
	{
	.reg .f64 data;
	ld.global.ca.f64 data, [%rd1606];
	add.f64 %fd1424, data, %fd1424;
	}
	// end inline asm
	// begin inline asm
	{
	.reg .f64 data;
	ld.global.ca.f64 data, [%rd1607];
	add.f64 %fd1424, data, %fd1424;
	}
	// end inline asm
	// begin inline asm
	{
	.reg .f64 data;
	ld.global.ca.f64 data, [%rd1608];
	add.f64 %fd1424, data, %fd1424;
	}
	// end inline asm
	// begin inline asm
	{
	.reg .f64 data;
	ld.global.ca.f64 data, [%rd1609];
	add.f64 %fd1424, data, %fd1424;
	}
	// end inline asm
	// begin inline asm
	{
	.reg .f64 data;
	ld.global.ca.f64 data, [%rd1594];
	add.f64 %fd1424, data, %fd1424;
	}
	// end inline asm
	// begin inline asm
	{
	.reg .f64 data;
	ld.global.ca.f64 data, [%rd1595];
	add.f64 %fd1424, data, %fd1424;
	}
	// end inline asm
	// begin inline asm
	{
	.reg .f64 data;
	ld.global.ca.f64 data, [%rd1596];
	add.f64 %fd1424, data, %fd1424;
	}
	// end inline asm
	// begin inline asm
	{
	.reg .f64 data;
	ld.global.ca.f64 data, [%rd1597];
	add.f64 %fd1424, data, %fd1424;
	}
	// end inline asm
	// begin inline asm
	{
	.reg .f64 data;
	ld.global.ca.f64 data, [%rd1598];
	add.f64 %fd1424, data, %fd1424;
	}
	// end inline asm
	// begin inline asm
	{
	.reg .f64 data;
	ld.global.ca.f64 data, [%rd1599];
	add.f64 %fd1424, data, %fd1424;
	}
	// end inline asm
	// begin inline asm
	{
	.reg .f64 data;
	ld.global.ca.f64 data, [%rd1600];
	add.f64 %fd1424, data, %fd1424;
	}
	// end inline asm
	// begin inline asm
	{
	.reg .f64 data;
	ld.global.ca.f64 data, [%rd1601];
	add.f64 %fd1424, data, %fd1424;
	}
	// end inline asm
	// begin inline asm
	{
	.reg .f64 data;
	ld.global.ca.f64 data, [%rd1602];
	add.f64 %fd1424, data, %fd1424;
	}
	// end inline asm
	// begin inline asm
	{
	.reg .f64 data;
	ld.global.ca.f64 data, [%rd1603];
	add.f64 %fd1424, data, %fd1424;
	}
	// end inline asm
	// begin inline asm
	{
	.reg .f64 data;
	ld.global.ca.f64 data, [%rd1604];
	add.f64 %fd1424, data, %fd1424;
	}
	// end inline asm
	// begin inline asm
	{
	.reg .f64 data;
	ld.global.ca.f64 data, [%rd1605];
	add.f64 %fd1424, data, %fd1424;
	}
	// end inline asm
	// begin inline asm
	{
	.reg .f64 data;
	ld.global.ca.f64 data, [%rd1606];
	add.f64 %fd1424, data, %fd1424;
	}
	// end inline asm
	// begin inline asm
	{
	.reg .f64 data;
	ld.global.ca.f64 data, [%rd1607];
	add.f64 %fd1424, data, %fd1424;
	}
	// end inline asm
	// begin inline asm
	{
	.reg .f64 data;
	ld.global.ca.f64 data, [%rd1608];
	add.f64 %fd1424, data, %fd1424;
	}
	// end inline asm
	// begin inline asm
	{
	.reg .f64 data;
	ld.global.ca.f64 data, [%rd1609];
	add.f64 %fd1424, data, %fd1424;
	}
	// end inline asm
	// begin inline asm
	{
	.reg .f64 data;
	ld.global.ca.f64 data, [%rd1594];
	add.f64 %fd1424, data, %fd1424;
	}
	// end inline asm
	// begin inline asm
	{
	.reg .f64 data;
	ld.global.ca.f64 data, [%rd1595];
	add.f64 %fd1424, data, %fd1424;
	}
	// end inline asm
	// begin inline asm
	{
	.reg .f64 data;
	ld.global.ca.f64 data, [%rd1596];
	add.f64 %fd1424, data, %fd1424;
	}
	// end inline asm
	// begin inline asm
	{
	.reg .f64 data;
	ld.global.ca.f64 data, [%rd1597];
	add.f64 %fd1424, data, %fd1424;
	}
	// end inline asm
	// begin inline asm
	{
	.reg .f64 data;
	ld.global.ca.f64 data, [%rd1598];
	add.f64 %fd1424, data, %fd1424;
	}
	// end inline asm
	// begin inline asm
	{
	.reg .f64 data;
	ld.global.ca.f64 data, [%rd1599];
	add.f64 %fd1424, data, %fd1424;
	}
	// end inline asm
	// begin inline asm
	{
	.reg .f64 data;
	ld.global.ca.f64 data, [%rd1600];
	add.f64 %fd1424, data, %fd1424;
	}
	// end inline asm
	// begin inline asm
	{
	.reg .f64 data;
	ld.global.ca.f64 data, [%rd1601];
	add.f64 %fd1424, data, %fd1424;
	}
	// end inline asm
	// begin inline asm
	{
	.reg .f64 data;
	ld.global.ca.f64 data, [%rd1602];
	add.f64 %fd1424, data, %fd1424;
	}
	// end inline asm
	// begin inline asm
	{
	.reg .f64 data;
	ld.global.ca.f64 data, [%rd1603];
	add.f64 %fd1424, data, %fd1424;
	}
	// end inline asm
	// begin inline asm
	{
	.reg .f64 data;
	ld.global.ca.f64 data, [%rd1604];
	add.f64 %fd1424, data, %fd1424;
	}
	// end inline asm
	// begin inline asm
	{
	.reg .f64 data;
	ld.global.ca.f64 data, [%rd1605];
	add.f64 %fd1424, data, %fd1424;
	}
	// end inline asm
	// begin inline asm
	{
	.reg .f64 data;
	ld.global.ca.f64 data, [%rd1606];
	add.f64 %fd1424, data, %fd1424;
	}
	// end inline asm
	// begin inline asm
	{
	.reg .f64 data;
	ld.global.ca.f64 data, [%rd1607];
	add.f64 %fd1424, data, %fd1424;
	}
	// end inline asm
	// begin inline asm
	{
	.reg .f64 data;
	ld.global.ca.f64 data, [%rd1608];
	add.f64 %fd1424, data, %fd1424;
	}
	// end inline asm
	// begin inline asm
	{
	.reg .f64 data;
	ld.global.ca.f64 data, [%rd1609];
	add.f64 %fd1424, data, %fd1424;
	}
	// end inline asm
	// begin inline asm
	{
	.reg .f64 data;
	ld.global.ca.f64 data, [%rd1594];
	add.f64 %fd1424, data, %fd1424;
	}
	// end inline asm
	// begin inline asm
	{
	.reg .f64 data;
	ld.global.ca.f64 data, [%rd1595];
	add.f64 %fd1424, data, %fd1424;
	}
	// end inline asm
	// begin inline asm
	{
	.reg .f64 data;
	ld.global.ca.f64 data, [%rd1596];
	add.f64 %fd1424, data, %fd1424;
	}
	// end inline asm
	// begin inline asm
	{
	.reg .f64 data;
	ld.global.ca.f64 data, [%rd1597];
	add.f64 %fd1424, data, %fd1424;
	}
	// end inline asm
	// begin inline asm
	{
	.reg .f64 data;
	ld.global.ca.f64 data, [%rd1598];
	add.f64 %fd1424, data, %fd1424;
	}
	// end inline asm
	// begin inline asm
	{
	.reg .f64 data;
	ld.global.ca.f64 data, [%rd1599];
	add.f64 %fd1424, data, %fd1424;
	}
	// end inline asm
	// begin inline asm
	{
	.reg .f64 data;
	ld.global.ca.f64 data, [%rd1600];
	add.f64 %fd1424, data, %fd1424;
	}
	// end inline asm
	// begin inline asm
	{
	.reg .f64 data;
	ld.global.ca.f64 data, [%rd1601];
	add.f64 %fd1424, data, %fd1424;
	}
	// end inline asm
	// begin inline asm
	{
	.reg .f64 data;
	ld.global.ca.f64 data, [%rd1602];
	add.f64 %fd1424, data, %fd1424;
	}
	// end inline asm
	// begin inline asm
	{
	.reg .f64 data;
	ld.global.ca.f64 data, [%rd1603];
	add.f64 %fd1424, data, %fd1424;
	}
	// end inline asm
	// begin inline asm
	{
	.reg .f64 data;
	ld.global.ca.f64 data, [%rd1604];
	add.f64 %fd1424, data, %fd1424;
	}
	// end inline asm
	// begin inline asm
	{
	.reg .f64 data;
	ld.global.ca.f64 data, [%rd1605];
	add.f64 %fd1424, data, %fd1424;
	}
	// end inline asm
	// begin inline asm
	{
	.reg .f64 data;
	ld.global.ca.f64 data, [%rd1606];
	add.f64 %fd1424, data, %fd1424;
	}
	// end inline asm
	// begin inline asm
	{
	.reg .f64 data;
	ld.global.ca.f64 data, [%rd1607];
	add.f64 %fd1424, data, %fd1424;
	}
	// end inline asm
	// begin inline asm
	{
	.reg .f64 data;
	ld.global.ca.f64 data, [%rd1608];
	add.f64 %fd1424, data, %fd1424;
	}
	// end inline asm
	// begin inline asm
	{
	.reg .f64 data;
	ld.global.ca.f64 data, [%rd1609];
	add.f64 %fd1424, data, %fd1424;
	}
	// end inline asm
	// begin inline asm
	{
	.reg .f64 data;
	ld.global.ca.f64 data, [%rd1594];
	add.f64 %fd1424, data, %fd1424;
	}
	// end inline asm
	// begin inline asm
	{
	.reg .f64 data;
	ld.global.ca.f64 data, [%rd1595];
	add.f64 %fd1424, data, %fd1424;
	}
	// end inline asm
	// begin inline asm
	{
	.reg .f64 data;
	ld.global.ca.f64 data, [%rd1596];
	add.f64 %fd1424, data, %fd1424;
	}
	// end inline asm
	// begin inline asm
	{
	.reg .f64 data;
	ld.global.ca.f64 data, [%rd1597];
	add.f64 %fd1424, data, %fd1424;
	}
	// end inline asm
	// begin inline asm
	{
	.reg .f64 data;
	ld.global.ca.f64 data, [%rd1598];
	add.f64 %fd1424, data, %fd1424;
	}
	// end inline asm
	// begin inline asm
	{
	.reg .f64 data;
	ld.global.ca.f64 data, [%rd1599];
	add.f64 %fd1424, data, %fd1424;
	}
	// end inline asm
	// begin inline asm
	{
	.reg .f64 data;
	ld.global.ca.f64 data, [%rd1600];
	add.f64 %fd1424, data, %fd1424;
	}
	// end inline asm
	// begin inline asm
	{
	.reg .f64 data;
	ld.global.ca.f64 data, [%rd1601];
	add.f64 %fd1424, data, %fd1424;
	}
	// end inline asm
	// begin inline asm
	{
	.reg .f64 data;
	ld.global.ca.f64 data, [%rd1602];
	add.f64 %fd1424, data, %fd1424;
	}
	// end inline asm
	// begin inline asm
	{
	.reg .f64 data;
	ld.global.ca.f64 data, [%rd1603];
	add.f64 %fd1424, data, %fd1424;
	}
	// end inline asm
	// begin inline asm
	{
	.reg .f64 data;
	ld.global.ca.f64 data, [%rd1604];
	add.f64 %fd1424, data, %fd1424;
	}
	// end inline asm
	// begin inline asm
	{
	.reg .f64 data;
	ld.global.ca.f64 data, [%rd1605];
	add.f64 %fd1424, data, %fd1424;
	}
	// end inline asm
	// begin inline asm
	{
	.reg .f64 data;
	ld.global.ca.f64 data, [%rd1606];
	add.f64 %fd1424, data, %fd1424;
	}
	// end inline asm
	// begin inline asm
	{
	.reg .f64 data;
	ld.global.ca.f64 data, [%rd1607];
	add.f64 %fd1424, data, %fd1424;
	}
	// end inline asm
	// begin inline asm
	{
	.reg .f64 data;
	ld.global.ca.f64 data, [%rd1608];
	add.f64 %fd1424, data, %fd1424;
	}
	// end inline asm
	// begin inline asm
	{
	.reg .f64 data;
	ld.global.ca.f64 data, [%rd1609];
	add.f64 %fd1424, data, %fd1424;
	}
	// end inline asm
	// begin inline asm
	{
	.reg .f64 data;
	ld.global.ca.f64 data, [%rd1594];
	add.f64 %fd1424, data, %fd1424;
	}
	// end inline asm
	// begin inline asm
	{
	.reg .f64 data;
	ld.global.ca.f64 data, [%rd1595];
	add.f64 %fd1424, data, %fd1424;
	}
	// end inline asm
	// begin inline asm
	{
	.reg .f64 data;
	ld.global.ca.f64 data, [%rd1596];
	add.f64 %fd1424, data, %fd1424;
	}
	// end inline asm
	// begin inline asm
	{
	.reg .f64 data;
	ld.global.ca.f64 data, [%rd1597];
	add.f64 %fd1424, data, %fd1424;
	}
	// end inline asm
	// begin inline asm
	{
	.reg .f64 data;
	ld.global.ca.f64 data, [%rd1598];
	add.f64 %fd1424, data, %fd1424;
	}
	// end inline asm
	// begin inline asm
	{
	.reg .f64 data;
	ld.global.ca.f64 data, [%rd1599];
	add.f64 %fd1424, data, %fd1424;
	}
	// end inline asm
	// begin inline asm
	{
	.reg .f64 data;
	ld.global.ca.f64 data, [%rd1600];
	add.f64 %fd1424, data, %fd1424;
	}
	// end inline asm
	// begin inline asm
	{
	.reg .f64 data;
	ld.global.ca.f64 data, [%rd1601];
	add.f64 %fd1424, data, %fd1424;
	}
	// end inline asm
	// begin inline asm
	{
	.reg .f64 data;
	ld.global.ca.f64 data, [%rd1602];
	add.f64 %fd1424, data, %fd1424;
	}
	// end inline asm
	// begin inline asm
	{
	.reg .f64 data;
	ld.global.ca.f64 data, [%rd1603];
	add.f64 %fd1424, data, %fd1424;
	}
	// end inline asm
	// begin inline asm
	{
	.reg .f64 data;
	ld.global.ca.f64 data, [%rd1604];
	add.f64 %fd1424, data, %fd1424;
	}
	// end inline asm
	// begin inline asm
	{
	.reg .f64 data;
	ld.global.ca.f64 data, [%rd1605];
	add.f64 %fd1424, data, %fd1424;
	}
	// end inline asm
	// begin inline asm
	{
	.reg .f64 data;
	ld.global.ca.f64 data, [%rd1606];
	add.f64 %fd1424, data, %fd1424;
	}
	// end inline asm
	// begin inline asm
	{
	.reg .f64 data;
	ld.global.ca.f64 data, [%rd1607];
	add.f64 %fd1424, data, %fd1424;
	}
	// end inline asm
	// begin inline asm
	{
	.reg .f64 data;
	ld.global.ca.f64 data, [%rd1608];
	add.f64 %fd1424, data, %fd1424;
	}
	// end inline asm
	// begin inline asm
	{
	.reg .f64 data;
	ld.global.ca.f64 data, [%rd1609];
	add.f64 %fd1424, data, %fd1424;
	}
	// end inline asm
	// begin inline asm
	{
	.reg .f64 data;
	ld.global.ca.f64 data, [%rd1594];
	add.f64 %fd1424, data, %fd1424;
	}
	// end inline asm
	// begin inline asm
	{
	.reg .f64 data;
	ld.global.ca.f64 data, [%rd1595];
	add.f64 %fd1424, data, %fd1424;
	}
	// end inline asm
	// begin inline asm
	{
	.reg .f64 data;
	ld.global.ca.f64 data, [%rd1596];
	add.f64 %fd1424, data, %fd1424;
	}
	// end inline asm
	// begin inline asm
	{
	.reg .f64 data;
	ld.global.ca.f64 data, [%rd1597];
	add.f64 %fd1424, data, %fd1424;
	}
	// end inline asm
	// begin inline asm
	{
	.reg .f64 data;
	ld.global.ca.f64 data, [%rd1598];
	add.f64 %fd1424, data, %fd1424;
	}
	// end inline asm
	// begin inline asm
	{
	.reg .f64 data;
	ld.global.ca.f64 data, [%rd1599];
	add.f64 %fd1424, data, %fd1424;
	}
	// end inline asm
	// begin inline asm
	{
	.reg .f64 data;
	ld.global.ca.f64 data, [%rd1600];
	add.f64 %fd1424, data, %fd1424;
	}
	// end inline asm
	mov.f64 	%fd2134, %fd1424;
	// begin inline asm
	{
	.reg .f64 data;
	ld.global.ca.f64 data, [%rd1601];
	add.f64 %fd2134, data, %fd2134;
	}
	// end inline asm
	// begin inline asm
	{
	.reg .f64 data;
	ld.global.ca.f64 data, [%rd1602];
	add.f64 %fd2134, data, %fd2134;
	}
	// end inline asm
	// begin inline asm
	{
	.reg .f64 data;
	ld.global.ca.f64 data, [%rd1603];
	add.f64 %fd2134, data, %fd2134;
	}
	// end inline asm
	// begin inline asm
	{
	.reg .f64 data;
	ld.global.ca.f64 data, [%rd1604];
	add.f64 %fd2134, data, %fd2134;
	}
	// end inline asm
	// begin inline asm
	{
	.reg .f64 data;
	ld.global.ca.f64 data, [%rd1605];
	add.f64 %fd2134, data, %fd2134;
	}
	// end inline asm
	// begin inline asm
	{
	.reg .f64 data;
	ld.global.ca.f64 data, [%rd1606];
	add.f64 %fd2134, data, %fd2134;
	}
	// end inline asm
	// begin inline asm
	{
	.reg .f64 data;
	ld.global.ca.f64 data, [%rd1607];
	add.f64 %fd2134, data, %fd2134;
	}
	// end inline asm
	// begin inline asm
	{
	.reg .f64 data;
	ld.global.ca.f64 data, [%rd1608];
	add.f64 %fd2134, data, %fd2134;
	}
	// end inline asm
	// begin inline asm
	{
	.reg .f64 data;
	ld.global.ca.f64 data, [%rd1609];
	add.f64 %fd2134, data, %fd2134;
	}
	// end inline asm
	// begin inline asm
	{
	.reg .f64 data;
	ld.global.ca.f64 data, [%rd1594];
	add.f64 %fd2134, data, %fd2134;
	}
	// end inline asm
	// begin inline asm
	{
	.reg .f64 data;
	ld.global.ca.f64 data, [%rd1595];
	add.f64 %fd2134, data, %fd2134;
	}
	// end inline asm
	// begin inline asm
	{
	.reg .f64 data;
	ld.global.ca.f64 data, [%rd1596];
	add.f64 %fd2134, data, %fd2134;
	}
	// end inline asm
	// begin inline asm
	{
	.reg .f64 data;
	ld.global.ca.f64 data, [%rd1597];
	add.f64 %fd2134, data, %fd2134;
	}
	// end inline asm
	// begin inline asm
	{
	.reg .f64 data;
	ld.global.ca.f64 data, [%rd1598];
	add.f64 %fd2134, data, %fd2134;
	}
	// end inline asm
	// begin inline asm
	{
	.reg .f64 data;
	ld.global.ca.f64 data, [%rd1599];
	add.f64 %fd2134, data, %fd2134;
	}
	// end inline asm
	// begin inline asm
	{
	.reg .f64 data;
	ld.global.ca.f64 data, [%rd1600];
	add.f64 %fd2134, data, %fd2134;
	}
	// end inline asm
	// begin inline asm
	{
	.reg .f64 data;
	ld.global.ca.f64 data, [%rd1601];
	add.f64 %fd2134, data, %fd2134;
	}
	// end inline asm
	// begin inline asm
	{
	.reg .f64 data;
	ld.global.ca.f64 data, [%rd1602];
	add.f64 %fd2134, data, %fd2134;
	}
	// end inline asm
	// begin inline asm
	{
	.reg .f64 data;
	ld.global.ca.f64 data, [%rd1603];
	add.f64 %fd2134, data, %fd2134;
	}
	// end inline asm
	// begin inline asm
	{
	.reg .f64 data;
	ld.global.ca.f64 data, [%rd1604];
	add.f64 %fd2134, data, %fd2134;
	}
	// end inline asm
	// begin inline asm
	{
	.reg .f64 data;
	ld.global.ca.f64 data, [%rd1605];
	add.f64 %fd2134, data, %fd2134;
	}
	// end inline asm
	// begin inline asm
	{
	.reg .f64 data;
	ld.global.ca.f64 data, [%rd1606];
	add.f64 %fd2134, data, %fd2134;
	}
	// end inline asm
	// begin inline asm
	{
	.reg .f64 data;
	ld.global.ca.f64 data, [%rd1607];
	add.f64 %fd2134, data, %fd2134;
	}
	// end inline asm
	// begin inline asm
	{
	.reg .f64 data;
	ld.global.ca.f64 data, [%rd1608];
	add.f64 %fd2134, data, %fd2134;
	}
	// end inline asm
	// begin inline asm
	{
	.reg .f64 data;
	ld.global.ca.f64 data, [%rd1609];
	add.f64 %fd2134, data, %fd2134;
	}
	// end inline asm
	// begin inline asm
	{
	.reg .f64 data;
	ld.global.ca.f64 data, [%rd1594];
	add.f64 %fd2134, data, %fd2134;
	}
	// end inline asm
	// begin inline asm
	{
	.reg .f64 data;
	ld.global.ca.f64 data, [%rd1595];
	add.f64 %fd2134, data, %fd2134;
	}
	// end inline asm
	// begin inline asm
	{
	.reg .f64 data;
	ld.global.ca.f64 data, [%rd1596];
	add.f64 %fd2134, data, %fd2134;
	}
	// end inline asm
	// begin inline asm
	{
	.reg .f64 data;
	ld.global.ca.f64 data, [%rd1597];
	add.f64 %fd2134, data, %fd2134;
	}
	// end inline asm
	// begin inline asm
	{
	.reg .f64 data;
	ld.global.ca.f64 data, [%rd1598];
	add.f64 %fd2134, data, %fd2134;
	}
	// end inline asm
	// begin inline asm
	{
	.reg .f64 data;
	ld.global.ca.f64 data, [%rd1599];
	add.f64 %fd2134, data, %fd2134;
	}
	// end inline asm
	// begin inline asm
	{
	.reg .f64 data;
	ld.global.ca.f64 data, [%rd1600];
	add.f64 %fd2134, data, %fd2134;
	}
	// end inline asm
	// begin inline asm
	{
	.reg .f64 data;
	ld.global.ca.f64 data, [%rd1601];
	add.f64 %fd2134, data, %fd2134;
	}
	// end inline asm
	// begin inline asm
	{
	.reg .f64 data;
	ld.global.ca.f64 data, [%rd1602];
	add.f64 %fd2134, data, %fd2134;
	}
	// end inline asm
	// begin inline asm
	{
	.reg .f64 data;
	ld.global.ca.f64 data, [%rd1603];
	add.f64 %fd2134, data, %fd2134;
	}
	// end inline asm
	// begin inline asm
	{
	.reg .f64 data;
	ld.global.ca.f64 data, [%rd1604];
	add.f64 %fd2134, data, %fd2134;
	}
	// end inline asm
	// begin inline asm
	{
	.reg .f64 data;
	ld.global.ca.f64 data, [%rd1605];
	add.f64 %fd2134, data, %fd2134;
	}
	// end inline asm
	// begin inline asm
	{
	.reg .f64 data;
	ld.global.ca.f64 data, [%rd1606];
	add.f64 %fd2134, data, %fd2134;
	}
	// end inline asm
	// begin inline asm
	{
	.reg .f64 data;
	ld.global.ca.f64 data, [%rd1607];
	add.f64 %fd2134, data, %fd2134;
	}
	// end inline asm
	// begin inline asm
	{
	.reg .f64 data;
	ld.global.ca.f64 data, [%rd1608];
	add.f64 %fd2134, data, %fd2134;
	}
	// end inline asm
	// begin inline asm
	{
	.reg .f64 data;
	ld.global.ca.f64 data, [%rd1609];
	add.f64 %fd2134, data, %fd2134;
	}
	// end inline asm
	// begin inline asm
	{
	.reg .f64 data;
	ld.global.ca.f64 data, [%rd1594];
	add.f64 %fd2134, data, %fd2134;
	}
	// end inline asm
	// begin inline asm
	{
	.reg .f64 data;
	ld.global.ca.f64 data, [%rd1595];
	add.f64 %fd2134, data, %fd2134;
	}
	// end inline asm
	// begin inline asm
	{
	.reg .f64 data;
	ld.global.ca.f64 data, [%rd1596];
	add.f64 %fd2134, data, %fd2134;
	}
	// end inline asm
	// begin inline asm
	{
	.reg .f64 data;
	ld.global.ca.f64 data, [%rd1597];
	add.f64 %fd2134, data, %fd2134;
	}
	// end inline asm
	// begin inline asm
	{
	.reg .f64 data;
	ld.global.ca.f64 data, [%rd1598];
	add.f64 %fd2134, data, %fd2134;
	}
	// end inline asm
	// begin inline asm
	{
	.reg .f64 data;
	ld.global.ca.f64 data, [%rd1599];
	add.f64 %fd2134, data, %fd2134;
	}
	// end inline asm
	// begin inline asm
	{
	.reg .f64 data;
	ld.global.ca.f64 data, [%rd1600];
	add.f64 %fd2134, data, %fd2134;
	}
	// end inline asm
	// begin inline asm
	{
	.reg .f64 data;
	ld.global.ca.f64 data, [%rd1601];
	add.f64 %fd2134, data, %fd2134;
	}
	// end inline asm
	// begin inline asm
	{
	.reg .f64 data;
	ld.global.ca.f64 data, [%rd1602];
	add.f64 %fd2134, data, %fd2134;
	}
	// end inline asm
	// begin inline asm
	{
	.reg .f64 data;
	ld.global.ca.f64 data, [%rd1603];
	add.f64 %fd2134, data, %fd2134;
	}
	// end inline asm
	// begin inline asm
	{
	.reg .f64 data;
	ld.global.ca.f64 data, [%rd1604];
	add.f64 %fd2134, data, %fd2134;
	}
	// end inline asm
	// begin inline asm
	{
	.reg .f64 data;
	ld.global.ca.f64 data, [%rd1605];
	add.f64 %fd2134, data, %fd2134;
	}
	// end inline asm
	// begin inline asm
	{
	.reg .f64 data;
	ld.global.ca.f64 data, [%rd1606];
	add.f64 %fd2134, data, %fd2134;
	}
	// end inline asm
	// begin inline asm
	{
	.reg .f64 data;
	ld.global.ca.f64 data, [%rd1607];
	add.f64 %fd2134, data, %fd2134;
	}
	// end inline asm
	// begin inline asm
	{
	.reg .f64 data;
	ld.global.ca.f64 data, [%rd1608];
	add.f64 %fd2134, data, %fd2134;
	}
	// end inline asm
	// begin inline asm
	{
	.reg .f64 data;
	ld.global.ca.f64 data, [%rd1609];
	add.f64 %fd2134, data, %fd2134;
	}
	// end inline asm
	// begin inline asm
	{
	.reg .f64 data;
	ld.global.ca.f64 data, [%rd1594];
	add.f64 %fd2134, data, %fd2134;
	}
	// end inline asm
	// begin inline asm
	{
	.reg .f64 data;
	ld.global.ca.f64 data, [%rd1595];
	add.f64 %fd2134, data, %fd2134;
	}
	// end inline asm
	// begin inline asm
	{
	.reg .f64 data;
	ld.global.ca.f64 data, [%rd1596];
	add.f64 %fd2134, data, %fd2134;
	}
	// end inline asm
	// begin inline asm
	{
	.reg .f64 data;
	ld.global.ca.f64 data, [%rd1597];
	add.f64 %fd2134, data, %fd2134;
	}
	// end inline asm
	// begin inline asm
	{
	.reg .f64 data;
	ld.global.ca.f64 data, [%rd1598];
	add.f64 %fd2134, data, %fd2134;
	}
	// end inline asm
	// begin inline asm
	{
	.reg .f64 data;
	ld.global.ca.f64 data, [%rd1599];
	add.f64 %fd2134, data, %fd2134;
	}
	// end inline asm
	// begin inline asm
	{
	.reg .f64 data;
	ld.global.ca.f64 data, [%rd1600];
	add.f64 %fd2134, data, %fd2134;
	}
	// end inline asm
	// begin inline asm
	{
	.reg .f64 data;
	ld.global.ca.f64 data, [%rd1601];
	add.f64 %fd2134, data, %fd2134;
	}
	// end inline asm
	// begin inline asm
	{
	.reg .f64 data;
	ld.global.ca.f64 data, [%rd1602];
	add.f64 %fd2134, data, %fd2134;
	}
	// end inline asm
	// begin inline asm
	{
	.reg .f64 data;
	ld.global.ca.f64 data, [%rd1603];
	add.f64 %fd2134, data, %fd2134;
	}
	// end inline asm
	// begin inline asm
	{
	.reg .f64 data;
	ld.global.ca.f64 data, [%rd1604];
	add.f64 %fd2134, data, %fd2134;
	}
	// end inline asm
	// begin inline asm
	{
	.reg .f64 data;
	ld.global.ca.f64 data, [%rd1605];
	add.f64 %fd2134, data, %fd2134;
	}
	// end inline asm
	// begin inline asm
	{
	.reg .f64 data;
	ld.global.ca.f64 data, [%rd1606];
	add.f64 %fd2134, data, %fd2134;
	}
	// end inline asm
	// begin inline asm
	{
	.reg .f64 data;
	ld.global.ca.f64 data, [%rd1607];
	add.f64 %fd2134, data, %fd2134;
	}
	// end inline asm
	// begin inline asm
	{
	.reg .f64 data;
	ld.global.ca.f64 data, [%rd1608];
	add.f64 %fd2134, data, %fd2134;
	}
	// end inline asm
	// begin inline asm
	{
	.reg .f64 data;
	ld.global.ca.f64 data, [%rd1609];
	add.f64 %fd2134, data, %fd2134;
	}
	// end inline asm
	// begin inline asm
	{
	.reg .f64 data;
	ld.global.ca.f64 data, [%rd1594];
	add.f64 %fd2134, data, %fd2134;
	}
	// end inline asm
	// begin inline asm
	{
	.reg .f64 data;
	ld.global.ca.f64 data, [%rd1595];
	add.f64 %fd2134, data, %fd2134;
	}
	// end inline asm
	// begin inline asm
	{
	.reg .f64 data;
	ld.global.ca.f64 data, [%rd1596];
	add.f64 %fd2134, data, %fd2134;
	}
	// end inline asm
	// begin inline asm
	{
	.reg .f64 data;
	ld.global.ca.f64 data, [%rd1597];
	add.f64 %fd2134, data, %fd2134;
	}
	// end inline asm
	// begin inline asm
	{
	.reg .f64 data;
	ld.global.ca.f64 data, [%rd1598];
	add.f64 %fd2134, data, %fd2134;
	}
	// end inline asm
	// begin inline asm
	{
	.reg .f64 data;
	ld.global.ca.f64 data, [%rd1599];
	add.f64 %fd2134, data, %fd2134;
	}
	// end inline asm
	// begin inline asm
	{
	.reg .f64 data;
	ld.global.ca.f64 data, [%rd1600];
	add.f64 %fd2134, data, %fd2134;
	}
	// end inline asm
	// begin inline asm
	{
	.reg .f64 data;
	ld.global.ca.f64 data, [%rd1601];
	add.f64 %fd2134, data, %fd2134;
	}
	// end inline asm
	// begin inline asm
	{
	.reg .f64 data;
	ld.global.ca.f64 data, [%rd1602];
	add.f64 %fd2134, data, %fd2134;
	}
	// end inline asm
	// begin inline asm
	{
	.reg .f64 data;
	ld.global.ca.f64 data, [%rd1603];
	add.f64 %fd2134, data, %fd2134;
	}
	// end inline asm
	// begin inline asm
	{
	.reg .f64 data;
	ld.global.ca.f64 data, [%rd1604];
	add.f64 %fd2134, data, %fd2134;
	}
	// end inline asm
	// begin inline asm
	{
	.reg .f64 data;
	ld.global.ca.f64 data, [%rd1605];
	add.f64 %fd2134, data, %fd2134;
	}
	// end inline asm
	// begin inline asm
	{
	.reg .f64 data;
	ld.global.ca.f64 data, [%rd1606];
	add.f64 %fd2134, data, %fd2134;
	}
	// end inline asm
	// begin inline asm
	{
	.reg .f64 data;
	ld.global.ca.f64 data, [%rd1607];
	add.f64 %fd2134, data, %fd2134;
	}
	// end inline asm
	// begin inline asm
	{
	.reg .f64 data;
	ld.global.ca.f64 data, [%rd1608];
	add.f64 %fd2134, data, %fd2134;
	}
	// end inline asm
	// begin inline asm
	{
	.reg .f64 data;
	ld.global.ca.f64 data, [%rd1609];
	add.f64 %fd2134, data, %fd2134;
	}
	// end inline asm
	// begin inline asm
	{
	.reg .f64 data;
	ld.global.ca.f64 data, [%rd1594];
	add.f64 %fd2134, data, %fd2134;
	}
	// end inline asm
	// begin inline asm
	{
	.reg .f64 data;
	ld.global.ca.f64 data, [%rd1595];
	add.f64 %fd2134, data, %fd2134;
	}
	// end inline asm
	// begin inline asm
	{
	.reg .f64 data;
	ld.global.ca.f64 data, [%rd1596];
	add.f64 %fd2134, data, %fd2134;
	}
	// end inline asm
	// begin inline asm
	{
	.reg .f64 data;
	ld.global.ca.f64 data, [%rd1597];
	add.f64 %fd2134, data, %fd2134;
	}
	// end inline asm
	// begin inline asm
	{
	.reg .f64 data;
	ld.global.ca.f64 data, [%rd1598];
	add.f64 %fd2134, data, %fd2134;
	}
	// end inline asm
	// begin inline asm
	{
	.reg .f64 data;
	ld.global.ca.f64 data, [%rd1599];
	add.f64 %fd2134, data, %fd2134;
	}
	// end inline asm
	// begin inline asm
	{
	.reg .f64 data;
	ld.global.ca.f64 data, [%rd1600];
	add.f64 %fd2134, data, %fd2134;
	}
	// end inline asm
	// begin inline asm
	{
	.reg .f64 data;
	ld.global.ca.f64 data, [%rd1601];
	add.f64 %fd2134, data, %fd2134;
	}
	// end inline asm
	// begin inline asm
	{
	.reg .f64 data;
	ld.global.ca.f64 data, [%rd1602];
	add.f64 %fd2134, data, %fd2134;
	}
	// end inline asm
	// begin inline asm
	{
	.reg .f64 data;
	ld.global.ca.f64 data, [%rd1603];
	add.f64 %fd2134, data, %fd2134;
	}
	// end inline asm
	// begin inline asm
	{
	.reg .f64 data;
	ld.global.ca.f64 data, [%rd1604];
	add.f64 %fd2134, data, %fd2134;
	}
	// end inline asm
	// begin inline asm
	{
	.reg .f64 data;
	ld.global.ca.f64 data, [%rd1605];
	add.f64 %fd2134, data, %fd2134;
	}
	// end inline asm
	// begin inline asm
	{
	.reg .f64 data;
	ld.global.ca.f64 data, [%rd1606];
	add.f64 %fd2134, data, %fd2134;
	}
	// end inline asm
	// begin inline asm
	{
	.reg .f64 data;
	ld.global.ca.f64 data, [%rd1607];
	add.f64 %fd2134, data, %fd2134;
	}
	// end inline asm
	// begin inline asm
	{
	.reg .f64 data;
	ld.global.ca.f64 data, [%rd1608];
	add.f64 %fd2134, data, %fd2134;
	}
	// end inline asm
	// begin inline asm
	{
	.reg .f64 data;
	ld.global.ca.f64 data, [%rd1609];
	add.f64 %fd2134, data, %fd2134;
	}
	// end inline asm
	// begin inline asm
	{
	.reg .f64 data;
	ld.global.ca.f64 data, [%rd1594];
	add.f64 %fd2134, data, %fd2134;
	}
	// end inline asm
	// begin inline asm
	{
	.reg .f64 data;
	ld.global.ca.f64 data, [%rd1595];
	add.f64 %fd2134, data, %fd2134;
	}
	// end inline asm
	// begin inline asm
	{
	.reg .f64 data;
	ld.global.ca.f64 data, [%rd1596];
	add.f64 %fd2134, data, %fd2134;
	}
	// end inline asm
	// begin inline asm
	{
	.reg .f64 data;
	ld.global.ca.f64 data, [%rd1597];
	add.f64 %fd2134, data, %fd2134;
	}
	// end inline asm
	// begin inline asm
	{
	.reg .f64 data;
	ld.global.ca.f64 data, [%rd1598];
	add.f64 %fd2134, data, %fd2134;
	}
	// end inline asm
	// begin inline asm
	{
	.reg .f64 data;
	ld.global.ca.f64 data, [%rd1599];
	add.f64 %fd2134, data, %fd2134;
	}
	// end inline asm
	// begin inline asm
	{
	.reg .f64 data;
	ld.global.ca.f64 data, [%rd1600];
	add.f64 %fd2134, data, %fd2134;
	}
	// end inline asm
	// begin inline asm
	{
	.reg .f64 data;
	ld.global.ca.f64 data, [%rd1601];
	add.f64 %fd2134, data, %fd2134;
	}
	// end inline asm
	// begin inline asm
	{
	.reg .f64 data;
	ld.global.ca.f64 data, [%rd1602];
	add.f64 %fd2134, data, %fd2134;
	}
	// end inline asm
	// begin inline asm
	{
	.reg .f64 data;
	ld.global.ca.f64 data, [%rd1603];
	add.f64 %fd2134, data, %fd2134;
	}
	// end inline asm
	// begin inline asm
	{
	.reg .f64 data;
	ld.global.ca.f64 data, [%rd1604];
	add.f64 %fd2134, data, %fd2134;
	}
	// end inline asm
	// begin inline asm
	{
	.reg .f64 data;
	ld.global.ca.f64 data, [%rd1605];
	add.f64 %fd2134, data, %fd2134;
	}
	// end inline asm
	// begin inline asm
	{
	.reg .f64 data;
	ld.global.ca.f64 data, [%rd1606];
	add.f64 %fd2134, data, %fd2134;
	}
	// end inline asm
	// begin inline asm
	{
	.reg .f64 data;
	ld.global.ca.f64 data, [%rd1607];
	add.f64 %fd2134, data, %fd2134;
	}
	// end inline asm
	// begin inline asm
	{
	.reg .f64 data;
	ld.global.ca.f64 data, [%rd1608];
	add.f64 %fd2134, data, %fd2134;
	}
	// end inline asm
	// begin inline asm
	{
	.reg .f64 data;
	ld.global.ca.f64 data, [%rd1609];
	add.f64 %fd2134, data, %fd2134;
	}
	// end inline asm
	// begin inline asm
	{
	.reg .f64 data;
	ld.global.ca.f64 data, [%rd1594];
	add.f64 %fd2134, data, %fd2134;
	}
	// end inline asm
	// begin inline asm
	{
	.reg .f64 data;
	ld.global.ca.f64 data, [%rd1595];
	add.f64 %fd2134, data, %fd2134;
	}
	// end inline asm
	// begin inline asm
	{
	.reg .f64 data;
	ld.global.ca.f64 data, [%rd1596];
	add.f64 %fd2134, data, %fd2134;
	}
	// end inline asm
	// begin inline asm
	{
	.reg .f64 data;
	ld.global.ca.f64 data, [%rd1597];
	add.f64 %fd2134, data, %fd2134;
	}
	// end inline asm
	// begin inline asm
	{
	.reg .f64 data;
	ld.global.ca.f64 data, [%rd1598];
	add.f64 %fd2134, data, %fd2134;
	}
	// end inline asm
	// begin inline asm
	{
	.reg .f64 data;
	ld.global.ca.f64 data, [%rd1599];
	add.f64 %fd2134, data, %fd2134;
	}
	// end inline asm
	// begin inline asm
	{
	.reg .f64 data;
	ld.global.ca.f64 data, [%rd1600];
	add.f64 %fd2134, data, %fd2134;
	}
	// end inline asm
	// begin inline asm
	{
	.reg .f64 data;
	ld.global.ca.f64 data, [%rd1601];
	add.f64 %fd2134, data, %fd2134;
	}
	// end inline asm
	// begin inline asm
	{
	.reg .f64 data;
	ld.global.ca.f64 data, [%rd1602];
	add.f64 %fd2134, data, %fd2134;
	}
	// end inline asm
	// begin inline asm
	{
	.reg .f64 data;
	ld.global.ca.f64 data, [%rd1603];
	add.f64 %fd2134, data, %fd2134;
	}
	// end inline asm
	// begin inline asm
	{
	.reg .f64 data;
	ld.global.ca.f64 data, [%rd1604];
	add.f64 %fd2134, data, %fd2134;
	}
	// end inline asm
	// begin inline asm
	{
	.reg .f64 data;
	ld.global.ca.f64 data, [%rd1605];
	add.f64 %fd2134, data, %fd2134;
	}
	// end inline asm
	// begin inline asm
	{
	.reg .f64 data;
	ld.global.ca.f64 data, [%rd1606];
	add.f64 %fd2134, data, %fd2134;
	}
	// end inline asm
	// begin inline asm
	{
	.reg .f64 data;
	ld.global.ca.f64 data, [%rd1607];
	add.f64 %fd2134, data, %fd2134;
	}
	// end inline asm
	// begin inline asm
	{
	.reg .f64 data;
	ld.global.ca.f64 data, [%rd1608];
	add.f64 %fd2134, data, %fd2134;
	}
	// end inline asm
	// begin inline asm
	{
	.reg .f64 data;
	ld.global.ca.f64 data, [%rd1609];
	add.f64 %fd2134, data, %fd2134;
	}
	// end inline asm
	// begin inline asm
	{
	.reg .f64 data;
	ld.global.ca.f64 data, [%rd1594];
	add.f64 %fd2134, data, %fd2134;
	}
	// end inline asm
	// begin inline asm
	{
	.reg .f64 data;
	ld.global.ca.f64 data, [%rd1595];
	add.f64 %fd2134, data, %fd2134;
	}
	// end inline asm
	// begin inline asm
	{
	.reg .f64 data;
	ld.global.ca.f64 data, [%rd1596];
	add.f64 %fd2134, data, %fd2134;
	}
	// end inline asm
	// begin inline asm
	{
	.reg .f64 data;
	ld.global.ca.f64 data, [%rd1597];
	add.f64 %fd2134, data, %fd2134;
	}
	// end inline asm
	// begin inline asm
	{
	.reg .f64 data;
	ld.global.ca.f64 data, [%rd1598];
	add.f64 %fd2134, data, %fd2134;
	}
	// end inline asm
	// begin inline asm
	{
	.reg .f64 data;
	ld.global.ca.f64 data, [%rd1599];
	add.f64 %fd2134, data, %fd2134;
	}
	// end inline asm
	// begin inline asm
	{
	.reg .f64 data;
	ld.global.ca.f64 data, [%rd1600];
	add.f64 %fd2134, data, %fd2134;
	}
	// end inline asm
	// begin inline asm
	{
	.reg .f64 data;
	ld.global.ca.f64 data, [%rd1601];
	add.f64 %fd2134, data, %fd2134;
	}
	// end inline asm
	// begin inline asm
	{
	.reg .f64 data;
	ld.global.ca.f64 data, [%rd1602];
	add.f64 %fd2134, data, %fd2134;
	}
	// end inline asm
	// begin inline asm
	{
	.reg .f64 data;
	ld.global.ca.f64 data, [%rd1603];
	add.f64 %fd2134, data, %fd2134;
	}
	// end inline asm
	// begin inline asm
	{
	.reg .f64 data;
	ld.global.ca.f64 data, [%rd1604];
	add.f64 %fd2134, data, %fd2134;
	}
	// end inline asm
	// begin inline asm
	{
	.reg .f64 data;
	ld.global.ca.f64 data, [%rd1605];
	add.f64 %fd2134, data, %fd2134;
	}
	// end inline asm
	// begin inline asm
	{
	.reg .f64 data;
	ld.global.ca.f64 data, [%rd1606];
	add.f64 %fd2134, data, %fd2134;
	}
	// end inline asm
	// begin inline asm
	{
	.reg .f64 data;
	ld.global.ca.f64 data, [%rd1607];
	add.f64 %fd2134, data, %fd2134;
	}
	// end inline asm
	// begin inline asm
	{
	.reg .f64 data;
	ld.global.ca.f64 data, [%rd1608];
	add.f64 %fd2134, data, %fd2134;
	}
	// end inline asm
	// begin inline asm
	{
	.reg .f64 data;
	ld.global.ca.f64 data, [%rd1609];
	add.f64 %fd2134, data, %fd2134;
	}
	// end inline asm
	// begin inline asm
	{
	.reg .f64 data;
	ld.global.ca.f64 data, [%rd1594];
	add.f64 %fd2134, data, %fd2134;
	}
	// end inline asm
	// begin inline asm
	{
	.reg .f64 data;
	ld.global.ca.f64 data, [%rd1595];
	add.f64 %fd2134, data, %fd2134;
	}
	// end inline asm
	// begin inline asm
	{
	.reg .f64 data;
	ld.global.ca.f64 data, [%rd1596];
	add.f64 %fd2134, data, %fd2134;
	}
	// end inline asm
	// begin inline asm
	{
	.reg .f64 data;
	ld.global.ca.f64 data, [%rd1597];
	add.f64 %fd2134, data, %fd2134;
	}
	// end inline asm
	// begin inline asm
	{
	.reg .f64 data;
	ld.global.ca.f64 data, [%rd1598];
	add.f64 %fd2134, data, %fd2134;
	}
	// end inline asm
	// begin inline asm
	{
	.reg .f64 data;
	ld.global.ca.f64 data, [%rd1599];
	add.f64 %fd2134, data, %fd2134;
	}
	// end inline asm
	// begin inline asm
	{
	.reg .f64 data;
	ld.global.ca.f64 data, [%rd1600];
	add.f64 %fd2134, data, %fd2134;
	}
	// end inline asm
	// begin inline asm
	{
	.reg .f64 data;
	ld.global.ca.f64 data, [%rd1601];
	add.f64 %fd2134, data, %fd2134;
	}
	// end inline asm
	// begin inline asm
	{
	.reg .f64 data;
	ld.global.ca.f64 data, [%rd1602];
	add.f64 %fd2134, data, %fd2134;
	}
	// end inline asm
	// begin inline asm
	{
	.reg .f64 data;
	ld.global.ca.f64 data, [%rd1603];
	add.f64 %fd2134, data, %fd2134;
	}
	// end inline asm
	// begin inline asm
	{
	.reg .f64 data;
	ld.global.ca.f64 data, [%rd1604];
	add.f64 %fd2134, data, %fd2134;
	}
	// end inline asm
	// begin inline asm
	{
	.reg .f64 data;
	ld.global.ca.f64 data, [%rd1605];
	add.f64 %fd2134, data, %fd2134;
	}
	// end inline asm
	// begin inline asm
	{
	.reg .f64 data;
	ld.global.ca.f64 data, [%rd1606];
	add.f64 %fd2134, data, %fd2134;
	}
	// end inline asm
	// begin inline asm
	{
	.reg .f64 data;
	ld.global.ca.f64 data, [%rd1607];
	add.f64 %fd2134, data, %fd2134;
	}
	// end inline asm
	// begin inline asm
	{
	.reg .f64 data;
	ld.global.ca.f64 data, [%rd1608];
	add.f64 %fd2134, data, %fd2134;
	}
	// end inline asm
	// begin inline asm
	{
	.reg .f64 data;
	ld.global.ca.f64 data, [%rd1609];
	add.f64 %fd2134, data, %fd2134;
	}
	// end inline asm
	// begin inline asm
	{
	.reg .f64 data;
	ld.global.ca.f64 data, [%rd1594];
	add.f64 %fd2134, data, %fd2134;
	}
	// end inline asm
	// begin inline asm
	{
	.reg .f64 data;
	ld.global.ca.f64 data, [%rd1595];
	add.f64 %fd2134, data, %fd2134;
	}
	// end inline asm
	// begin inline asm
	{
	.reg .f64 data;
	ld.global.ca.f64 data, [%rd1596];
	add.f64 %fd2134, data, %fd2134;
	}
	// end inline asm
	// begin inline asm
	{
	.reg .f64 data;
	ld.global.ca.f64 data, [%rd1597];
	add.f64 %fd2134, data, %fd2134;
	}
	// end inline asm
	// begin inline asm
	{
	.reg .f64 data;
	ld.global.ca.f64 data, [%rd1598];
	add.f64 %fd2134, data, %fd2134;
	}
	// end inline asm
	// begin inline asm
	{
	.reg .f64 data;
	ld.global.ca.f64 data, [%rd1599];
	add.f64 %fd2134, data, %fd2134;
	}
	// end inline asm
	// begin inline asm
	{
	.reg .f64 data;
	ld.global.ca.f64 data, [%rd1600];
	add.f64 %fd2134, data, %fd2134;
	}
	// end inline asm
	// begin inline asm
	{
	.reg .f64 data;
	ld.global.ca.f64 data, [%rd1601];
	add.f64 %fd2134, data, %fd2134;
	}
	// end inline asm
	// begin inline asm
	{
	.reg .f64 data;
	ld.global.ca.f64 data, [%rd1602];
	add.f64 %fd2134, data, %fd2134;
	}
	// end inline asm
	// begin inline asm
	{
	.reg .f64 data;
	ld.global.ca.f64 data, [%rd1603];
	add.f64 %fd2134, data, %fd2134;
	}
	// end inline asm
	// begin inline asm
	{
	.reg .f64 data;
	ld.global.ca.f64 data, [%rd1604];
	add.f64 %fd2134, data, %fd2134;
	}
	// end inline asm
	// begin inline asm
	{
	.reg .f64 data;
	ld.global.ca.f64 data, [%rd1605];
	add.f64 %fd2134, data, %fd2134;
	}
	// end inline asm
	// begin inline asm
	{
	.reg .f64 data;
	ld.global.ca.f64 data, [%rd1606];
	add.f64 %fd2134, data, %fd2134;
	}
	// end inline asm
	// begin inline asm
	{
	.reg .f64 data;
	ld.global.ca.f64 data, [%rd1607];
	add.f64 %fd2134, data, %fd2134;
	}
	// end inline asm
	// begin inline asm
	{
	.reg .f64 data;
	ld.global.ca.f64 data, [%rd1608];
	add.f64 %fd2134, data, %fd2134;
	}
	// end inline asm
	// begin inline asm
	{
	.reg .f64 data;
	ld.global.ca.f64 data, [%rd1609];
	add.f64 %fd2134, data, %fd2134;
	}
	// end inline asm
	// begin inline asm
	{
	.reg .f64 data;
	ld.global.ca.f64 data, [%rd1594];
	add.f64 %fd2134, data, %fd2134;
	}
	// end inline asm
	// begin inline asm
	{
	.reg .f64 data;
	ld.global.ca.f64 data, [%rd1595];
	add.f64 %fd2134, data, %fd2134;
	}
	// end inline asm
	// begin inline asm
	{
	.reg .f64 data;
	ld.global.ca.f64 data, [%rd1596];
	add.f64 %fd2134, data, %fd2134;
	}
	// end inline asm
	// begin inline asm
	{
	.reg .f64 data;
	ld.global.ca.f64 data, [%rd1597];
	add.f64 %fd2134, data, %fd2134;
	}
	// end inline asm
	// begin inline asm
	{
	.reg .f64 data;
	ld.global.ca.f64 data, [%rd1598];
	add.f64 %fd2134, data, %fd2134;
	}
	// end inline asm
	// begin inline asm
	{
	.reg .f64 data;
	ld.global.ca.f64 data, [%rd1599];
	add.f64 %fd2134, data, %fd2134;
	}
	// end inline asm
	// begin inline asm
	{
	.reg .f64 data;
	ld.global.ca.f64 data, [%rd1600];
	add.f64 %fd2134, data, %fd2134;
	}
	// end inline asm
	// begin inline asm
	{
	.reg .f64 data;
	ld.global.ca.f64 data, [%rd1601];
	add.f64 %fd2134, data, %fd2134;
	}
	// end inline asm
	// begin inline asm
	{
	.reg .f64 data;
	ld.global.ca.f64 data, [%rd1602];
	add.f64 %fd2134, data, %fd2134;
	}
	// end inline asm
	// begin inline asm
	{
	.reg .f64 data;
	ld.global.ca.f64 data, [%rd1603];
	add.f64 %fd2134, data, %fd2134;
	}
	// end inline asm
	// begin inline asm
	{
	.reg .f64 data;
	ld.global.ca.f64 data, [%rd1604];
	add.f64 %fd2134, data, %fd2134;
	}
	// end inline asm
	// begin inline asm
	{
	.reg .f64 data;
	ld.global.ca.f64 data, [%rd1605];
	add.f64 %fd2134, data, %fd2134;
	}
	// end inline asm
	// begin inline asm
	{
	.reg .f64 data;
	ld.global.ca.f64 data, [%rd1606];
	add.f64 %fd2134, data, %fd2134;
	}
	// end inline asm
	// begin inline asm
	{
	.reg .f64 data;
	ld.global.ca.f64 data, [%rd1607];
	add.f64 %fd2134, data, %fd2134;
	}
	// end inline asm
	// begin inline asm
	{
	.reg .f64 data;
	ld.global.ca.f64 data, [%rd1608];
	add.f64 %fd2134, data, %fd2134;
	}
	// end inline asm
	// begin inline asm
	{
	.reg .f64 data;
	ld.global.ca.f64 data, [%rd1609];
	add.f64 %fd2134, data, %fd2134;
	}
	// end inline asm
	// begin inline asm
	{
	.reg .f64 data;
	ld.global.ca.f64 data, [%rd1594];
	add.f64 %fd2134, data, %fd2134;
	}
	// end inline asm
	// begin inline asm
	{
	.reg .f64 data;
	ld.global.ca.f64 data, [%rd1595];
	add.f64 %fd2134, data, %fd2134;
	}
	// end inline asm
	// begin inline asm
	{
	.reg .f64 data;
	ld.global.ca.f64 data, [%rd1596];
	add.f64 %fd2134, data, %fd2134;
	}
	// end inline asm
	// begin inline asm
	{
	.reg .f64 data;
	ld.global.ca.f64 data, [%rd1597];
	add.f64 %fd2134, data, %fd2134;
	}
	// end inline asm
	// begin inline asm
	{
	.reg .f64 data;
	ld.global.ca.f64 data, [%rd1598];
	add.f64 %fd2134, data, %fd2134;
	}
	// end inline asm
	// begin inline asm
	{
	.reg .f64 data;
	ld.global.ca.f64 data, [%rd1599];
	add.f64 %fd2134, data, %fd2134;
	}
	// end inline asm
	// begin inline asm
	{
	.reg .f64 data;
	ld.global.ca.f64 data, [%rd1600];
	add.f64 %fd2134, data, %fd2134;
	}
	// end inline asm
	// begin inline asm
	{
	.reg .f64 data;
	ld.global.ca.f64 data, [%rd1601];
	add.f64 %fd2134, data, %fd2134;
	}
	// end inline asm
	// begin inline asm
	{
	.reg .f64 data;
	ld.global.ca.f64 data, [%rd1602];
	add.f64 %fd2134, data, %fd2134;
	}
	// end inline asm
	// begin inline asm
	{
	.reg .f64 data;
	ld.global.ca.f64 data, [%rd1603];
	add.f64 %fd2134, data, %fd2134;
	}
	// end inline asm
	// begin inline asm
	{
	.reg .f64 data;
	ld.global.ca.f64 data, [%rd1604];
	add.f64 %fd2134, data, %fd2134;
	}
	// end inline asm
	// begin inline asm
	{
	.reg .f64 data;
	ld.global.ca.f64 data, [%rd1605];
	add.f64 %fd2134, data, %fd2134;
	}
	// end inline asm
	// begin inline asm
	{
	.reg .f64 data;
	ld.global.ca.f64 data, [%rd1606];
	add.f64 %fd2134, data, %fd2134;
	}
	// end inline asm
	// begin inline asm
	{
	.reg .f64 data;
	ld.global.ca.f64 data, [%rd1607];
	add.f64 %fd2134, data, %fd2134;
	}
	// end inline asm
	// begin inline asm
	{
	.reg .f64 data;
	ld.global.ca.f64 data, [%rd1608];
	add.f64 %fd2134, data, %fd2134;
	}
	// end inline asm
	// begin inline asm
	{
	.reg .f64 data;
	ld.global.ca.f64 data, [%rd1609];
	add.f64 %fd2134, data, %fd2134;
	}
	// end inline asm
	// begin inline asm
	{
	.reg .f64 data;
	ld.global.ca.f64 data, [%rd1594];
	add.f64 %fd2134, data, %fd2134;
	}
	// end inline asm
	// begin inline asm
	{
	.reg .f64 data;
	ld.global.ca.f64 data, [%rd1595];
	add.f64 %fd2134, data, %fd2134;
	}
	// end inline asm
	// begin inline asm
	{
	.reg .f64 data;
	ld.global.ca.f64 data, [%rd1596];
	add.f64 %fd2134, data, %fd2134;
	}
	// end inline asm
	// begin inline asm
	{
	.reg .f64 data;
	ld.global.ca.f64 data, [%rd1597];
	add.f64 %fd2134, data, %fd2134;
	}
	// end inline asm
	// begin inline asm
	{
	.reg .f64 data;
	ld.global.ca.f64 data, [%rd1598];
	add.f64 %fd2134, data, %fd2134;
	}
	// end inline asm
	// begin inline asm
	{
	.reg .f64 data;
	ld.global.ca.f64 data, [%rd1599];
	add.f64 %fd2134, data, %fd2134;
	}
	// end inline asm
	// begin inline asm
	{
	.reg .f64 data;
	ld.global.ca.f64 data, [%rd1600];
	add.f64 %fd2134, data, %fd2134;
	}
	// end inline asm
	// begin inline asm
	{
	.reg .f64 data;
	ld.global.ca.f64 data, [%rd1601];
	add.f64 %fd2134, data, %fd2134;
	}
	// end inline asm
	// begin inline asm
	{
	.reg .f64 data;
	ld.global.ca.f64 data, [%rd1602];
	add.f64 %fd2134, data, %fd2134;
	}
	// end inline asm
	// begin inline asm
	{
	.reg .f64 data;
	ld.global.ca.f64 data, [%rd1603];
	add.f64 %fd2134, data, %fd2134;
	}
	// end inline asm
	// begin inline asm
	{
	.reg .f64 data;
	ld.global.ca.f64 data, [%rd1604];
	add.f64 %fd2134, data, %fd2134;
	}
	// end inline asm
	// begin inline asm
	{
	.reg .f64 data;
	ld.global.ca.f64 data, [%rd1605];
	add.f64 %fd2134, data, %fd2134;
	}
	// end inline asm
	// begin inline asm
	{
	.reg .f64 data;
	ld.global.ca.f64 data, [%rd1606];
	add.f64 %fd2134, data, %fd2134;
	}
	// end inline asm
	// begin inline asm
	{
	.reg .f64 data;
	ld.global.ca.f64 data, [%rd1607];
	add.f64 %fd2134, data, %fd2134;
	}
	// end inline asm
	// begin inline asm
	{
	.reg .f64 data;
	ld.global.ca.f64 data, [%rd1608];
	add.f64 %fd2134, data, %fd2134;
	}
	// end inline asm
	// begin inline asm
	{
	.reg .f64 data;
	ld.global.ca.f64 data, [%rd1609];
	add.f64 %fd2134, data, %fd2134;
	}
	// end inline asm
	// begin inline asm
	{
	.reg .f64 data;
	ld.global.ca.f64 data, [%rd1594];
	add.f64 %fd2134, data, %fd2134;
	}
	// end inline asm
	// begin inline asm
	{
	.reg .f64 data;
	ld.global.ca.f64 data, [%rd1595];
	add.f64 %fd2134, data, %fd2134;
	}
	// end inline asm
	// begin inline asm
	{
	.reg .f64 data;
	ld.global.ca.f64 data, [%rd1596];
	add.f64 %fd2134, data, %fd2134;
	}
	// end inline asm
	// begin inline asm
	{
	.reg .f64 data;
	ld.global.ca.f64 data, [%rd1597];
	add.f64 %fd2134, data, %fd2134;
	}
	// end inline asm
	// begin inline asm
	{
	.reg .f64 data;
	ld.global.ca.f64 data, [%rd1598];
	add.f64 %fd2134, data, %fd2134;
	}
	// end inline asm
	// begin inline asm
	{
	.reg .f64 data;
	ld.global.ca.f64 data, [%rd1599];
	add.f64 %fd2134, data, %fd2134;
	}
	// end inline asm
	// begin inline asm
	{
	.reg .f64 data;
	ld.global.ca.f64 data, [%rd1600];
	add.f64 %fd2134, data, %fd2134;
	}
	// end inline asm
	// begin inline asm
	{
	.reg .f64 data;
	ld.global.ca.f64 data, [%rd1601];
	add.f64 %fd2134, data, %fd2134;
	}
	// end inline asm
	// begin inline asm
	{
	.reg .f64 data;
	ld.global.ca.f64 data, [%rd1602];
	add.f64 %fd2134, data, %fd2134;
	}
	// end inline asm
	// begin inline asm
	{
	.reg .f64 data;
	ld.global.ca.f64 data, [%rd1603];
	add.f64 %fd2134, data, %fd2134;
	}
	// end inline asm
	// begin inline asm
	{
	.reg .f64 data;
	ld.global.ca.f64 data, [%rd1604];
	add.f64 %fd2134, data, %fd2134;
	}
	// end inline asm
	// begin inline asm
	{
	.reg .f64 data;
	ld.global.ca.f64 data, [%rd1605];
	add.f64 %fd2134, data, %fd2134;
	}
	// end inline asm
	// begin inline asm
	{
	.reg .f64 data;
	ld.global.ca.f64 data, [%rd1606];
	add.f64 %fd2134, data, %fd2134;
	}
	// end inline asm
	// begin inline asm
	{
	.reg .f64 data;
	ld.global.ca.f64 data, [%rd1607];
	add.f64 %fd2134, data, %fd2134;
	}
	// end inline asm
	// begin inline asm
	{
	.reg .f64 data;
	ld.global.ca.f64 data, [%rd1608];
	add.f64 %fd2134, data, %fd2134;
	}
	// end inline asm
	// begin inline asm
	{
	.reg .f64 data;
	ld.global.ca.f64 data, [%rd1609];
	add.f64 %fd2134, data, %fd2134;
	}
	// end inline asm
	// begin inline asm
	{
	.reg .f64 data;
	ld.global.ca.f64 data, [%rd1594];
	add.f64 %fd2134, data, %fd2134;
	}
	// end inline asm
	// begin inline asm
	{
	.reg .f64 data;
	ld.global.ca.f64 data, [%rd1595];
	add.f64 %fd2134, data, %fd2134;
	}
	// end inline asm
	// begin inline asm
	{
	.reg .f64 data;
	ld.global.ca.f64 data, [%rd1596];
	add.f64 %fd2134, data, %fd2134;
	}
	// end inline asm
	// begin inline asm
	{
	.reg .f64 data;
	ld.global.ca.f64 data, [%rd1597];
	add.f64 %fd2134, data, %fd2134;
	}
	// end inline asm
	// begin inline asm
	{
	.reg .f64 data;
	ld.global.ca.f64 data, [%rd1598];
	add.f64 %fd2134, data, %fd2134;
	}
	// end inline asm
	// begin inline asm
	{
	.reg .f64 data;
	ld.global.ca.f64 data, [%rd1599];
	add.f64 %fd2134, data, %fd2134;
	}
	// end inline asm
	// begin inline asm
	{
	.reg .f64 data;
	ld.global.ca.f64 data, [%rd1600];
	add.f64 %fd2134, data, %fd2134;
	}
	// end inline asm
	// begin inline asm
	{
	.reg .f64 data;
	ld.global.ca.f64 data, [%rd1601];
	add.f64 %fd2134, data, %fd2134;
	}
	// end inline asm
	// begin inline asm
	{
	.reg .f64 data;
	ld.global.ca.f64 data, [%rd1602];
	add.f64 %fd2134, data, %fd2134;
	}
	// end inline asm
	// begin inline asm
	{
	.reg .f64 data;
	ld.global.ca.f64 data, [%rd1603];
	add.f64 %fd2134, data, %fd2134;
	}
	// end inline asm
	// begin inline asm
	{
	.reg .f64 data;
	ld.global.ca.f64 data, [%rd1604];
	add.f64 %fd2134, data, %fd2134;
	}
	// end inline asm
	// begin inline asm
	{
	.reg .f64 data;
	ld.global.ca.f64 data, [%rd1605];
	add.f64 %fd2134, data, %fd2134;
	}
	// end inline asm
	// begin inline asm
	{
	.reg .f64 data;
	ld.global.ca.f64 data, [%rd1606];
	add.f64 %fd2134, data, %fd2134;
	}
	// end inline asm
	// begin inline asm
	{
	.reg .f64 data;
	ld.global.ca.f64 data, [%rd1607];
	add.f64 %fd2134, data, %fd2134;
	}
	// end inline asm
	// begin inline asm
	{
	.reg .f64 data;
	ld.global.ca.f64 data, [%rd1608];
	add.f64 %fd2134, data, %fd2134;
	}
	// end inline asm
	// begin inline asm
	{
	.reg .f64 data;
	ld.global.ca.f64 data, [%rd1609];
	add.f64 %fd2134, data, %fd2134;
	}
	// end inline asm
	// begin inline asm
	{
	.reg .f64 data;
	ld.global.ca.f64 data, [%rd1594];
	add.f64 %fd2134, data, %fd2134;
	}
	// end inline asm
	// begin inline asm
	{
	.reg .f64 data;
	ld.global.ca.f64 data, [%rd1595];
	add.f64 %fd2134, data, %fd2134;
	}
	// end inline asm
	// begin inline asm
	{
	.reg .f64 data;
	ld.global.ca.f64 data, [%rd1596];
	add.f64 %fd2134, data, %fd2134;
	}
	// end inline asm
	// begin inline asm
	{
	.reg .f64 data;
	ld.global.ca.f64 data, [%rd1597];
	add.f64 %fd2134, data, %fd2134;
	}
	// end inline asm
	// begin inline asm
	{
	.reg .f64 data;
	ld.global.ca.f64 data, [%rd1598];
	add.f64 %fd2134, data, %fd2134;
	}
	// end inline asm
	// begin inline asm
	{
	.reg .f64 data;
	ld.global.ca.f64 data, [%rd1599];
	add.f64 %fd2134, data, %fd2134;
	}
	// end inline asm
	// begin inline asm
	{
	.reg .f64 data;
	ld.global.ca.f64 data, [%rd1600];
	add.f64 %fd2134, data, %fd2134;
	}
	// end inline asm
	// begin inline asm
	{
	.reg .f64 data;
	ld.global.ca.f64 data, [%rd1601];
	add.f64 %fd2134, data, %fd2134;
	}
	// end inline asm
	// begin inline asm
	{
	.reg .f64 data;
	ld.global.ca.f64 data, [%rd1602];
	add.f64 %fd2134, data, %fd2134;
	}
	// end inline asm
	// begin inline asm
	{
	.reg .f64 data;
	ld.global.ca.f64 data, [%rd1603];
	add.f64 %fd2134, data, %fd2134;
	}
	// end inline asm
	// begin inline asm
	{
	.reg .f64 data;
	ld.global.ca.f64 data, [%rd1604];
	add.f64 %fd2134, data, %fd2134;
	}
	// end inline asm
	// begin inline asm
	{
	.reg .f64 data;
	ld.global.ca.f64 data, [%rd1605];
	add.f64 %fd2134, data, %fd2134;
	}
	// end inline asm
	// begin inline asm
	{
	.reg .f64 data;
	ld.global.ca.f64 data, [%rd1606];
	add.f64 %fd2134, data, %fd2134;
	}
	// end inline asm
	// begin inline asm
	{
	.reg .f64 data;
	ld.global.ca.f64 data, [%rd1607];
	add.f64 %fd2134, data, %fd2134;
	}
	// end inline asm
	// begin inline asm
	{
	.reg .f64 data;
	ld.global.ca.f64 data, [%rd1608];
	add.f64 %fd2134, data, %fd2134;
	}
	// end inline asm
	// begin inline asm
	{
	.reg .f64 data;
	ld.global.ca.f64 data, [%rd1609];
	add.f64 %fd2134, data, %fd2134;
	}
	// end inline asm
	// begin inline asm
	{
	.reg .f64 data;
	ld.global.ca.f64 data, [%rd1594];
	add.f64 %fd2134, data, %fd2134;
	}
	// end inline asm
	// begin inline asm
	{
	.reg .f64 data;
	ld.global.ca.f64 data, [%rd1595];
	add.f64 %fd2134, data, %fd2134;
	}
	// end inline asm
	// begin inline asm
	{
	.reg .f64 data;
	ld.global.ca.f64 data, [%rd1596];
	add.f64 %fd2134, data, %fd2134;
	}
	// end inline asm
	// begin inline asm
	{
	.reg .f64 data;
	ld.global.ca.f64 data, [%rd1597];
	add.f64 %fd2134, data, %fd2134;
	}
	// end inline asm
	// begin inline asm
	{
	.reg .f64 data;
	ld.global.ca.f64 data, [%rd1598];
	add.f64 %fd2134, data, %fd2134;
	}
	// end inline asm
	// begin inline asm
	{
	.reg .f64 data;
	ld.global.ca.f64 data, [%rd1599];
	add.f64 %fd2134, data, %fd2134;
	}
	// end inline asm
	// begin inline asm
	{
	.reg .f64 data;
	ld.global.ca.f64 data, [%rd1600];
	add.f64 %fd2134, data, %fd2134;
	}
	// end inline asm
	// begin inline asm
	{
	.reg .f64 data;
	ld.global.ca.f64 data, [%rd1601];
	add.f64 %fd2134, data, %fd2134;
	}
	// end inline asm
	// begin inline asm
	{
	.reg .f64 data;
	ld.global.ca.f64 data, [%rd1602];
	add.f64 %fd2134, data, %fd2134;
	}
	// end inline asm
	// begin inline asm
	{
	.reg .f64 data;
	ld.global.ca.f64 data, [%rd1603];
	add.f64 %fd2134, data, %fd2134;
	}
	// end inline asm
	// begin inline asm
	{
	.reg .f64 data;
	ld.global.ca.f64 data, [%rd1604];
	add.f64 %fd2134, data, %fd2134;
	}
	// end inline asm
	// begin inline asm
	{
	.reg .f64 data;
	ld.global.ca.f64 data, [%rd1605];
	add.f64 %fd2134, data, %fd2134;
	}
	// end inline asm
	// begin inline asm
	{
	.reg .f64 data;
	ld.global.ca.f64 data, [%rd1606];
	add.f64 %fd2134, data, %fd2134;
	}
	// end inline asm
	// begin inline asm
	{
	.reg .f64 data;
	ld.global.ca.f64 data, [%rd1607];
	add.f64 %fd2134, data, %fd2134;
	}
	// end inline asm
	// begin inline asm
	{
	.reg .f64 data;
	ld.global.ca.f64 data, [%rd1608];
	add.f64 %fd2134, data, %fd2134;
	}
	// end inline asm
	// begin inline asm
	{
	.reg .f64 data;
	ld.global.ca.f64 data, [%rd1609];
	add.f64 %fd2134, data, %fd2134;
	}
	// end inline asm
	// begin inline asm
	{
	.reg .f64 data;
	ld.global.ca.f64 data, [%rd1594];
	add.f64 %fd2134, data, %fd2134;
	}
	// end inline asm
	// begin inline asm
	{
	.reg .f64 data;
	ld.global.ca.f64 data, [%rd1595];
	add.f64 %fd2134, data, %fd2134;
	}
	// end inline asm
	// begin inline asm
	{
	.reg .f64 data;
	ld.global.ca.f64 data, [%rd1596];
	add.f64 %fd2134, data, %fd2134;
	}
	// end inline asm
	// begin inline asm
	{
	.reg .f64 data;
	ld.global.ca.f64 data, [%rd1597];
	add.f64 %fd2134, data, %fd2134;
	}
	// end inline asm
	// begin inline asm
	{
	.reg .f64 data;
	ld.global.ca.f64 data, [%rd1598];
	add.f64 %fd2134, data, %fd2134;
	}
	// end inline asm
	// begin inline asm
	{
	.reg .f64 data;
	ld.global.ca.f64 data, [%rd1599];
	add.f64 %fd2134, data, %fd2134;
	}
	// end inline asm
	// begin inline asm
	{
	.reg .f64 data;
	ld.global.ca.f64 data, [%rd1600];
	add.f64 %fd2134, data, %fd2134;
	}
	// end inline asm
	// begin inline asm
	{
	.reg .f64 data;
	ld.global.ca.f64 data, [%rd1601];
	add.f64 %fd2134, data, %fd2134;
	}
	// end inline asm
	// begin inline asm
	{
	.reg .f64 data;
	ld.global.ca.f64 data, [%rd1602];
	add.f64 %fd2134, data, %fd2134;
	}
	// end inline asm
	// begin inline asm
	{
	.reg .f64 data;
	ld.global.ca.f64 data, [%rd1603];
	add.f64 %fd2134, data, %fd2134;
	}
	// end inline asm
	// begin inline asm
	{
	.reg .f64 data;
	ld.global.ca.f64 data, [%rd1604];
	add.f64 %fd2134, data, %fd2134;
	}
	// end inline asm
	// begin inline asm
	{
	.reg .f64 data;
	ld.global.ca.f64 data, [%rd1605];
	add.f64 %fd2134, data, %fd2134;
	}
	// end inline asm
	// begin inline asm
	{
	.reg .f64 data;
	ld.global.ca.f64 data, [%rd1606];
	add.f64 %fd2134, data, %fd2134;
	}
	// end inline asm
	// begin inline asm
	{
	.reg .f64 data;
	ld.global.ca.f64 data, [%rd1607];
	add.f64 %fd2134, data, %fd2134;
	}
	// end inline asm
	// begin inline asm
	{
	.reg .f64 data;
	ld.global.ca.f64 data, [%rd1608];
	add.f64 %fd2134, data, %fd2134;
	}
	// end inline asm
	// begin inline asm
	{
	.reg .f64 data;
	ld.global.ca.f64 data, [%rd1609];
	add.f64 %fd2134, data, %fd2134;
	}
	// end inline asm
	// begin inline asm
	{
	.reg .f64 data;
	ld.global.ca.f64 data, [%rd1594];
	add.f64 %fd2134, data, %fd2134;
	}
	// end inline asm
	// begin inline asm
	{
	.reg .f64 data;
	ld.global.ca.f64 data, [%rd1595];
	add.f64 %fd2134, data, %fd2134;
	}
	// end inline asm
	// begin inline asm
	{
	.reg .f64 data;
	ld.global.ca.f64 data, [%rd1596];
	add.f64 %fd2134, data, %fd2134;
	}
	// end inline asm
	// begin inline asm
	{
	.reg .f64 data;
	ld.global.ca.f64 data, [%rd1597];
	add.f64 %fd2134, data, %fd2134;
	}
	// end inline asm
	// begin inline asm
	{
	.reg .f64 data;
	ld.global.ca.f64 data, [%rd1598];
	add.f64 %fd2134, data, %fd2134;
	}
	// end inline asm
	// begin inline asm
	{
	.reg .f64 data;
	ld.global.ca.f64 data, [%rd1599];
	add.f64 %fd2134, data, %fd2134;
	}
	// end inline asm
	// begin inline asm
	{
	.reg .f64 data;
	ld.global.ca.f64 data, [%rd1600];
	add.f64 %fd2134, data, %fd2134;
	}
	// end inline asm
	// begin inline asm
	{
	.reg .f64 data;
	ld.global.ca.f64 data, [%rd1601];
	add.f64 %fd2134, data, %fd2134;
	}
	// end inline asm
	// begin inline asm
	{
	.reg .f64 data;
	ld.global.ca.f64 data, [%rd1602];
	add.f64 %fd2134, data, %fd2134;
	}
	// end inline asm
	// begin inline asm
	{
	.reg .f64 data;
	ld.global.ca.f64 data, [%rd1603];
	add.f64 %fd2134, data, %fd2134;
	}
	// end inline asm
	// begin inline asm
	{
	.reg .f64 data;
	ld.global.ca.f64 data, [%rd1604];
	add.f64 %fd2134, data, %fd2134;
	}
	// end inline asm
	// begin inline asm
	{
	.reg .f64 data;
	ld.global.ca.f64 data, [%rd1605];
	add.f64 %fd2134, data, %fd2134;
	}
	// end inline asm
	// begin inline asm
	{
	.reg .f64 data;
	ld.global.ca.f64 data, [%rd1606];
	add.f64 %fd2134, data, %fd2134;
	}
	// end inline asm
	// begin inline asm
	{
	.reg .f64 data;
	ld.global.ca.f64 data, [%rd1607];
	add.f64 %fd2134, data, %fd2134;
	}
	// end inline asm
	// begin inline asm
	{
	.reg .f64 data;
	ld.global.ca.f64 data, [%rd1608];
	add.f64 %fd2134, data, %fd2134;
	}
	// end inline asm
	// begin inline asm
	{
	.reg .f64 data;
	ld.global.ca.f64 data, [%rd1609];
	add.f64 %fd2134, data, %fd2134;
	}
	// end inline asm
	// begin inline asm
	{
	.reg .f64 data;
	ld.global.ca.f64 data, [%rd1594];
	add.f64 %fd2134, data, %fd2134;
	}
	// end inline asm
	// begin inline asm
	{
	.reg .f64 data;
	ld.global.ca.f64 data, [%rd1595];
	add.f64 %fd2134, data, %fd2134;
	}
	// end inline asm
	// begin inline asm
	{
	.reg .f64 data;
	ld.global.ca.f64 data, [%rd1596];
	add.f64 %fd2134, data, %fd2134;
	}
	// end inline asm
	// begin inline asm
	{
	.reg .f64 data;
	ld.global.ca.f64 data, [%rd1597];
	add.f64 %fd2134, data, %fd2134;
	}
	// end inline asm
	// begin inline asm
	{
	.reg .f64 data;
	ld.global.ca.f64 data, [%rd1598];
	add.f64 %fd2134, data, %fd2134;
	}
	// end inline asm
	// begin inline asm
	{
	.reg .f64 data;
	ld.global.ca.f64 data, [%rd1599];
	add.f64 %fd2134, data, %fd2134;
	}
	// end inline asm
	// begin inline asm
	{
	.reg .f64 data;
	ld.global.ca.f64 data, [%rd1600];
	add.f64 %fd2134, data, %fd2134;
	}
	// end inline asm
	// begin inline asm
	{
	.reg .f64 data;
	ld.global.ca.f64 data, [%rd1601];
	add.f64 %fd2134, data, %fd2134;
	}
	// end inline asm
	// begin inline asm
	{
	.reg .f64 data;
	ld.global.ca.f64 data, [%rd1602];
	add.f64 %fd2134, data, %fd2134;
	}
	// end inline asm
	// begin inline asm
	{
	.reg .f64 data;
	ld.global.ca.f64 data, [%rd1603];
	add.f64 %fd2134, data, %fd2134;
	}
	// end inline asm
	// begin inline asm
	{
	.reg .f64 data;
	ld.global.ca.f64 data, [%rd1604];
	add.f64 %fd2134, data, %fd2134;
	}
	// end inline asm
	// begin inline asm
	{
	.reg .f64 data;
	ld.global.ca.f64 data, [%rd1605];
	add.f64 %fd2134, data, %fd2134;
	}
	// end inline asm
	// begin inline asm
	{
	.reg .f64 data;
	ld.global.ca.f64 data, [%rd1606];
	add.f64 %fd2134, data, %fd2134;
	}
	// end inline asm
	// begin inline asm
	{
	.reg .f64 data;
	ld.global.ca.f64 data, [%rd1607];
	add.f64 %fd2134, data, %fd2134;
	}
	// end inline asm
	// begin inline asm
	{
	.reg .f64 data;
	ld.global.ca.f64 data, [%rd1608];
	add.f64 %fd2134, data, %fd2134;
	}
	// end inline asm
	// begin inline asm
	{
	.reg .f64 data;
	ld.global.ca.f64 data, [%rd1609];
	add.f64 %fd2134, data, %fd2134;
	}
	// end inline asm
	// begin inline asm
	{
	.reg .f64 data;
	ld.global.ca.f64 data, [%rd1594];
	add.f64 %fd2134, data, %fd2134;
	}
	// end inline asm
	// begin inline asm
	{
	.reg .f64 data;
	ld.global.ca.f64 data, [%rd1595];
	add.f64 %fd2134, data, %fd2134;
	}
	// end inline asm
	// begin inline asm
	{
	.reg .f64 data;
	ld.global.ca.f64 data, [%rd1596];
	add.f64 %fd2134, data, %fd2134;
	}
	// end inline asm
	// begin inline asm
	{
	.reg .f64 data;
	ld.global.ca.f64 data, [%rd1597];
	add.f64 %fd2134, data, %fd2134;
	}
	// end inline asm
	// begin inline asm
	{
	.reg .f64 data;
	ld.global.ca.f64 data, [%rd1598];
	add.f64 %fd2134, data, %fd2134;
	}
	// end inline asm
	// begin inline asm
	{
	.reg .f64 data;
	ld.global.ca.f64 data, [%rd1599];
	add.f64 %fd2134, data, %fd2134;
	}
	// end inline asm
	// begin inline asm
	{
	.reg .f64 data;
	ld.global.ca.f64 data, [%rd1600];
	add.f64 %fd2134, data, %fd2134;
	}
	// end inline asm
	// begin inline asm
	{
	.reg .f64 data;
	ld.global.ca.f64 data, [%rd1601];
	add.f64 %fd2134, data, %fd2134;
	}
	// end inline asm
	// begin inline asm
	{
	.reg .f64 data;
	ld.global.ca.f64 data, [%rd1602];
	add.f64 %fd2134, data, %fd2134;
	}
	// end inline asm
	// begin inline asm
	{
	.reg .f64 data;
	ld.global.ca.f64 data, [%rd1603];
	add.f64 %fd2134, data, %fd2134;
	}
	// end inline asm
	mov.f64 	%fd2844, %fd2134;
	// begin inline asm
	{
	.reg .f64 data;
	ld.global.ca.f64 data, [%rd1604];
	add.f64 %fd2844, data, %fd2844;
	}
	// end inline asm
	// begin inline asm
	{
	.reg .f64 data;
	ld.global.ca.f64 data, [%rd1605];
	add.f64 %fd2844, data, %fd2844;
	}
	// end inline asm
	// begin inline asm
	{
	.reg .f64 data;
	ld.global.ca.f64 data, [%rd1606];
	add.f64 %fd2844, data, %fd2844;
	}
	// end inline asm
	// begin inline asm
	{
	.reg .f64 data;
	ld.global.ca.f64 data, [%rd1607];
	add.f64 %fd2844, data, %fd2844;
	}
	// end inline asm
	// begin inline asm
	{
	.reg .f64 data;
	ld.global.ca.f64 data, [%rd1608];
	add.f64 %fd2844, data, %fd2844;
	}
	// end inline asm
	// begin inline asm
	{
	.reg .f64 data;
	ld.global.ca.f64 data, [%rd1609];
	add.f64 %fd2844, data, %fd2844;
	}
	// end inline asm
	// begin inline asm
	{
	.reg .f64 data;
	ld.global.ca.f64 data, [%rd1594];
	add.f64 %fd2844, data, %fd2844;
	}
	// end inline asm
	// begin inline asm
	{
	.reg .f64 data;
	ld.global.ca.f64 data, [%rd1595];
	add.f64 %fd2844, data, %fd2844;
	}
	// end inline asm
	// begin inline asm
	{
	.reg .f64 data;
	ld.global.ca.f64 data, [%rd1596];
	add.f64 %fd2844, data, %fd2844;
	}
	// end inline asm
	// begin inline asm
	{
	.reg .f64 data;
	ld.global.ca.f64 data, [%rd1597];
	add.f64 %fd2844, data, %fd2844;
	}
	// end inline asm
	// begin inline asm
	{
	.reg .f64 data;
	ld.global.ca.f64 data, [%rd1598];
	add.f64 %fd2844, data, %fd2844;
	}
	// end inline asm
	// begin inline asm
	{
	.reg .f64 data;
	ld.global.ca.f64 data, [%rd1599];
	add.f64 %fd2844, data, %fd2844;
	}
	// end inline asm
	// begin inline asm
	{
	.reg .f64 data;
	ld.global.ca.f64 data, [%rd1600];
	add.f64 %fd2844, data, %fd2844;
	}
	// end inline asm
	// begin inline asm
	{
	.reg .f64 data;
	ld.global.ca.f64 data, [%rd1601];
	add.f64 %fd2844, data, %fd2844;
	}
	// end inline asm
	// begin inline asm
	{
	.reg .f64 data;
	ld.global.ca.f64 data, [%rd1602];
	add.f64 %fd2844, data, %fd2844;
	}
	// end inline asm
	// begin inline asm
	{
	.reg .f64 data;
	ld.global.ca.f64 data, [%rd1603];
	add.f64 %fd2844, data, %fd2844;
	}
	// end inline asm
	// begin inline asm
	{
	.reg .f64 data;
	ld.global.ca.f64 data, [%rd1604];
	add.f64 %fd2844, data, %fd2844;
	}
	// end inline asm
	// begin inline asm
	{
	.reg .f64 data;
	ld.global.ca.f64 data, [%rd1605];
	add.f64 %fd2844, data, %fd2844;
	}
	// end inline asm
	// begin inline asm
	{
	.reg .f64 data;
	ld.global.ca.f64 data, [%rd1606];
	add.f64 %fd2844, data, %fd2844;
	}
	// end inline asm
	// begin inline asm
	{
	.reg .f64 data;
	ld.global.ca.f64 data, [%rd1607];
	add.f64 %fd2844, data, %fd2844;
	}
	// end inline asm
	// begin inline asm
	{
	.reg .f64 data;
	ld.global.ca.f64 data, [%rd1608];
	add.f64 %fd2844, data, %fd2844;
	}
	// end inline asm
	// begin inline asm
	{
	.reg .f64 data;
	ld.global.ca.f64 data, [%rd1609];
	add.f64 %fd2844, data, %fd2844;
	}
	// end inline asm
	// begin inline asm
	{
	.reg .f64 data;
	ld.global.ca.f64 data, [%rd1594];
	add.f64 %fd2844, data, %fd2844;
	}
	// end inline asm
	// begin inline asm
	{
	.reg .f64 data;
	ld.global.ca.f64 data, [%rd1595];
	add.f64 %fd2844, data, %fd2844;
	}
	// end inline asm
	// begin inline asm
	{
	.reg .f64 data;
	ld.global.ca.f64 data, [%rd1596];
	add.f64 %fd2844, data, %fd2844;
	}
	// end inline asm
	// begin inline asm
	{
	.reg .f64 data;
	ld.global.ca.f64 data, [%rd1597];
	add.f64 %fd2844, data, %fd2844;
	}
	// end inline asm
	// begin inline asm
	{
	.reg .f64 data;
	ld.global.ca.f64 data, [%rd1598];
	add.f64 %fd2844, data, %fd2844;
	}
	// end inline asm
	// begin inline asm
	{
	.reg .f64 data;
	ld.global.ca.f64 data, [%rd1599];
	add.f64 %fd2844, data, %fd2844;
	}
	// end inline asm
	// begin inline asm
	{
	.reg .f64 data;
	ld.global.ca.f64 data, [%rd1600];
	add.f64 %fd2844, data, %fd2844;
	}
	// end inline asm
	// begin inline asm
	{
	.reg .f64 data;
	ld.global.ca.f64 data, [%rd1601];
	add.f64 %fd2844, data, %fd2844;
	}
	// end inline asm
	// begin inline asm
	{
	.reg .f64 data;
	ld.global.ca.f64 data, [%rd1602];
	add.f64 %fd2844, data, %fd2844;
	}
	// end inline asm
	// begin inline asm
	{
	.reg .f64 data;
	ld.global.ca.f64 data, [%rd1603];
	add.f64 %fd2844, data, %fd2844;
	}
	// end inline asm
	// begin inline asm
	{
	.reg .f64 data;
	ld.global.ca.f64 data, [%rd1604];
	add.f64 %fd2844, data, %fd2844;
	}
	// end inline asm
	// begin inline asm
	{
	.reg .f64 data;
	ld.global.ca.f64 data, [%rd1605];
	add.f64 %fd2844, data, %fd2844;
	}
	// end inline asm
	// begin inline asm
	{
	.reg .f64 data;
	ld.global.ca.f64 data, [%rd1606];
	add.f64 %fd2844, data, %fd2844;
	}
	// end inline asm
	// begin inline asm
	{
	.reg .f64 data;
	ld.global.ca.f64 data, [%rd1607];
	add.f64 %fd2844, data, %fd2844;
	}
	// end inline asm
	// begin inline asm
	{
	.reg .f64 data;
	ld.global.ca.f64 data, [%rd1608];
	add.f64 %fd2844, data, %fd2844;
	}
	// end inline asm
	// begin inline asm
	{
	.reg .f64 data;
	ld.global.ca.f64 data, [%rd1609];
	add.f64 %fd2844, data, %fd2844;
	}
	// end inline asm
	// begin inline asm
	{
	.reg .f64 data;
	ld.global.ca.f64 data, [%rd1594];
	add.f64 %fd2844, data, %fd2844;
	}
	// end inline asm
	// begin inline asm
	{
	.reg .f64 data;
	ld.global.ca.f64 data, [%rd1595];
	add.f64 %fd2844, data, %fd2844;
	}
	// end inline asm
	// begin inline asm
	{
	.reg .f64 data;
	ld.global.ca.f64 data, [%rd1596];
	add.f64 %fd2844, data, %fd2844;
	}
	// end inline asm
	// begin inline asm
	{
	.reg .f64 data;
	ld.global.ca.f64 data, [%rd1597];
	add.f64 %fd2844, data, %fd2844;
	}
	// end inline asm
	// begin inline asm
	{
	.reg .f64 data;
	ld.global.ca.f64 data, [%rd1598];
	add.f64 %fd2844, data, %fd2844;
	}
	// end inline asm
	// begin inline asm
	{
	.reg .f64 data;
	ld.global.ca.f64 data, [%rd1599];
	add.f64 %fd2844, data, %fd2844;
	}
	// end inline asm
	// begin inline asm
	{
	.reg .f64 data;
	ld.global.ca.f64 data, [%rd1600];
	add.f64 %fd2844, data, %fd2844;
	}
	// end inline asm
	// begin inline asm
	{
	.reg .f64 data;
	ld.global.ca.f64 data, [%rd1601];
	add.f64 %fd2844, data, %fd2844;
	}
	// end inline asm
	// begin inline asm
	{
	.reg .f64 data;
	ld.global.ca.f64 data, [%rd1602];
	add.f64 %fd2844, data, %fd2844;
	}
	// end inline asm
	// begin inline asm
	{
	.reg .f64 data;
	ld.global.ca.f64 data, [%rd1603];
	add.f64 %fd2844, data, %fd2844;
	}
	// end inline asm
	// begin inline asm
	{
	.reg .f64 data;
	ld.global.ca.f64 data, [%rd1604];
	add.f64 %fd2844, data, %fd2844;
	}
	// end inline asm
	// begin inline asm
	{
	.reg .f64 data;
	ld.global.ca.f64 data, [%rd1605];
	add.f64 %fd2844, data, %fd2844;
	}
	// end inline asm
	// begin inline asm
	{
	.reg .f64 data;
	ld.global.ca.f64 data, [%rd1606];
	add.f64 %fd2844, data, %fd2844;
	}
	// end inline asm
	// begin inline asm
	{
	.reg .f64 data;
	ld.global.ca.f64 data, [%rd1607];
	add.f64 %fd2844, data, %fd2844;
	}
	// end inline asm
	// begin inline asm
	{
	.reg .f64 data;
	ld.global.ca.f64 data, [%rd1608];
	add.f64 %fd2844, data, %fd2844;
	}
	// end inline asm
	// begin inline asm
	{
	.reg .f64 data;
	ld.global.ca.f64 data, [%rd1609];
	add.f64 %fd2844, data, %fd2844;
	}
	// end inline asm
	// begin inline asm
	{
	.reg .f64 data;
	ld.global.ca.f64 data, [%rd1594];
	add.f64 %fd2844, data, %fd2844;
	}
	// end inline asm
	// begin inline asm
	{
	.reg .f64 data;
	ld.global.ca.f64 data, [%rd1595];
	add.f64 %fd2844, data, %fd2844;
	}
	// end inline asm
	// begin inline asm
	{
	.reg .f64 data;
	ld.global.ca.f64 data, [%rd1596];
	add.f64 %fd2844, data, %fd2844;
	}
	// end inline asm
	// begin inline asm
	{
	.reg .f64 data;
	ld.global.ca.f64 data, [%rd1597];
	add.f64 %fd2844, data, %fd2844;
	}
	// end inline asm
	// begin inline asm
	{
	.reg .f64 data;
	ld.global.ca.f64 data, [%rd1598];
	add.f64 %fd2844, data, %fd2844;
	}
	// end inline asm
	// begin inline asm
	{
	.reg .f64 data;
	ld.global.ca.f64 data, [%rd1599];
	add.f64 %fd2844, data, %fd2844;
	}
	// end inline asm
	// begin inline asm
	{
	.reg .f64 data;
	ld.global.ca.f64 data, [%rd1600];
	add.f64 %fd2844, data, %fd2844;
	}
	// end inline asm
	// begin inline asm
	{
	.reg .f64 data;
	ld.global.ca.f64 data, [%rd1601];
	add.f64 %fd2844, data, %fd2844;
	}
	// end inline asm
	// begin inline asm
	{
	.reg .f64 data;
	ld.global.ca.f64 data, [%rd1602];
	add.f64 %fd2844, data, %fd2844;
	}
	// end inline asm
	// begin inline asm
	{
	.reg .f64 data;
	ld.global.ca.f64 data, [%rd1603];
	add.f64 %fd2844, data, %fd2844;
	}
	// end inline asm
	// begin inline asm
	{
	.reg .f64 data;
	ld.global.ca.f64 data, [%rd1604];
	add.f64 %fd2844, data, %fd2844;
	}
	// end inline asm
	// begin inline asm
	{
	.reg .f64 data;
	ld.global.ca.f64 data, [%rd1605];
	add.f64 %fd2844, data, %fd2844;
	}
	// end inline asm
	// begin inline asm
	{
	.reg .f64 data;
	ld.global.ca.f64 data, [%rd1606];
	add.f64 %fd2844, data, %fd2844;
	}
	// end inline asm
	// begin inline asm
	{
	.reg .f64 data;
	ld.global.ca.f64 data, [%rd1607];
	add.f64 %fd2844, data, %fd2844;
	}
	// end inline asm
	// begin inline asm
	{
	.reg .f64 data;
	ld.global.ca.f64 data, [%rd1608];
	add.f64 %fd2844, data, %fd2844;
	}
	// end inline asm
	// begin inline asm
	{
	.reg .f64 data;
	ld.global.ca.f64 data, [%rd1609];
	add.f64 %fd2844, data, %fd2844;
	}
	// end inline asm
	// begin inline asm
	{
	.reg .f64 data;
	ld.global.ca.f64 data, [%rd1594];
	add.f64 %fd2844, data, %fd2844;
	}
	// end inline asm
	// begin inline asm
	{
	.reg .f64 data;
	ld.global.ca.f64 data, [%rd1595];
	add.f64 %fd2844, data, %fd2844;
	}
	// end inline asm
	// begin inline asm
	{
	.reg .f64 data;
	ld.global.ca.f64 data, [%rd1596];
	add.f64 %fd2844, data, %fd2844;
	}
	// end inline asm
	// begin inline asm
	{
	.reg .f64 data;
	ld.global.ca.f64 data, [%rd1597];
	add.f64 %fd2844, data, %fd2844;
	}
	// end inline asm
	// begin inline asm
	{
	.reg .f64 data;
	ld.global.ca.f64 data, [%rd1598];
	add.f64 %fd2844, data, %fd2844;
	}
	// end inline asm
	// begin inline asm
	{
	.reg .f64 data;
	ld.global.ca.f64 data, [%rd1599];
	add.f64 %fd2844, data, %fd2844;
	}
	// end inline asm
	// begin inline asm
	{
	.reg .f64 data;
	ld.global.ca.f64 data, [%rd1600];
	add.f64 %fd2844, data, %fd2844;
	}
	// end inline asm
	// begin inline asm
	{
	.reg .f64 data;
	ld.global.ca.f64 data, [%rd1601];
	add.f64 %fd2844, data, %fd2844;
	}
	// end inline asm
	// begin inline asm
	{
	.reg .f64 data;
	ld.global.ca.f64 data, [%rd1602];
	add.f64 %fd2844, data, %fd2844;
	}
	// end inline asm
	// begin inline asm
	{
	.reg .f64 data;
	ld.global.ca.f64 data, [%rd1603];
	add.f64 %fd2844, data, %fd2844;
	}
	// end inline asm
	// begin inline asm
	{
	.reg .f64 data;
	ld.global.ca.f64 data, [%rd1604];
	add.f64 %fd2844, data, %fd2844;
	}
	// end inline asm
	// begin inline asm
	{
	.reg .f64 data;
	ld.global.ca.f64 data, [%rd1605];
	add.f64 %fd2844, data, %fd2844;
	}
	// end inline asm
	// begin inline asm
	{
	.reg .f64 data;
	ld.global.ca.f64 data, [%rd1606];
	add.f64 %fd2844, data, %fd2844;
	}
	// end inline asm
	// begin inline asm
	{
	.reg .f64 data;
	ld.global.ca.f64 data, [%rd1607];
	add.f64 %fd2844, data, %fd2844;
	}
	// end inline asm
	// begin inline asm
	{
	.reg .f64 data;
	ld.global.ca.f64 data, [%rd1608];
	add.f64 %fd2844, data, %fd2844;
	}
	// end inline asm
	// begin inline asm
	{
	.reg .f64 data;
	ld.global.ca.f64 data, [%rd1609];
	add.f64 %fd2844, data, %fd2844;
	}
	// end inline asm
	// begin inline asm
	{
	.reg .f64 data;
	ld.global.ca.f64 data, [%rd1594];
	add.f64 %fd2844, data, %fd2844;
	}
	// end inline asm
	// begin inline asm
	{
	.reg .f64 data;
	ld.global.ca.f64 data, [%rd1595];
	add.f64 %fd2844, data, %fd2844;
	}
	// end inline asm
	// begin inline asm
	{
	.reg .f64 data;
	ld.global.ca.f64 data, [%rd1596];
	add.f64 %fd2844, data, %fd2844;
	}
	// end inline asm
	// begin inline asm
	{
	.reg .f64 data;
	ld.global.ca.f64 data, [%rd1597];
	add.f64 %fd2844, data, %fd2844;
	}
	// end inline asm
	// begin inline asm
	{
	.reg .f64 data;
	ld.global.ca.f64 data, [%rd1598];
	add.f64 %fd2844, data, %fd2844;
	}
	// end inline asm
	// begin inline asm
	{
	.reg .f64 data;
	ld.global.ca.f64 data, [%rd1599];
	add.f64 %fd2844, data, %fd2844;
	}
	// end inline asm
	// begin inline asm
	{
	.reg .f64 data;
	ld.global.ca.f64 data, [%rd1600];
	add.f64 %fd2844, data, %fd2844;
	}
	// end inline asm
	// begin inline asm
	{
	.reg .f64 data;
	ld.global.ca.f64 data, [%rd1601];
	add.f64 %fd2844, data, %fd2844;
	}
	// end inline asm
	// begin inline asm
	{
	.reg .f64 data;
	ld.global.ca.f64 data, [%rd1602];
	add.f64 %fd2844, data, %fd2844;
	}
	// end inline asm
	// begin inline asm
	{
	.reg .f64 data;
	ld.global.ca.f64 data, [%rd1603];
	add.f64 %fd2844, data, %fd2844;
	}
	// end inline asm
	// begin inline asm
	{
	.reg .f64 data;
	ld.global.ca.f64 data, [%rd1604];
	add.f64 %fd2844, data, %fd2844;
	}
	// end inline asm
	// begin inline asm
	{
	.reg .f64 data;
	ld.global.ca.f64 data, [%rd1605];
	add.f64 %fd2844, data, %fd2844;
	}
	// end inline asm
	// begin inline asm
	{
	.reg .f64 data;
	ld.global.ca.f64 data, [%rd1606];
	add.f64 %fd2844, data, %fd2844;
	}
	// end inline asm
	// begin inline asm
	{
	.reg .f64 data;
	ld.global.ca.f64 data, [%rd1607];
	add.f64 %fd2844, data, %fd2844;
	}
	// end inline asm
	// begin inline asm
	{
	.reg .f64 data;
	ld.global.ca.f64 data, [%rd1608];
	add.f64 %fd2844, data, %fd2844;
	}
	// end inline asm
	// begin inline asm
	{
	.reg .f64 data;
	ld.global.ca.f64 data, [%rd1609];
	add.f64 %fd2844, data, %fd2844;
	}
	// end inline asm
	// begin inline asm
	{
	.reg .f64 data;
	ld.global.ca.f64 data, [%rd1594];
	add.f64 %fd2844, data, %fd2844;
	}
	// end inline asm
	// begin inline asm
	{
	.reg .f64 data;
	ld.global.ca.f64 data, [%rd1595];
	add.f64 %fd2844, data, %fd2844;
	}
	// end inline asm
	// begin inline asm
	{
	.reg .f64 data;
	ld.global.ca.f64 data, [%rd1596];
	add.f64 %fd2844, data, %fd2844;
	}
	// end inline asm
	// begin inline asm
	{
	.reg .f64 data;
	ld.global.ca.f64 data, [%rd1597];
	add.f64 %fd2844, data, %fd2844;
	}
	// end inline asm
	// begin inline asm
	{
	.reg .f64 data;
	ld.global.ca.f64 data, [%rd1598];
	add.f64 %fd2844, data, %fd2844;
	}
	// end inline asm
	// begin inline asm
	{
	.reg .f64 data;
	ld.global.ca.f64 data, [%rd1599];
	add.f64 %fd2844, data, %fd2844;
	}
	// end inline asm
	// begin inline asm
	{
	.reg .f64 data;
	ld.global.ca.f64 data, [%rd1600];
	add.f64 %fd2844, data, %fd2844;
	}
	// end inline asm
	// begin inline asm
	{
	.reg .f64 data;
	ld.global.ca.f64 data, [%rd1601];
	add.f64 %fd2844, data, %fd2844;
	}
	// end inline asm
	// begin inline asm
	{
	.reg .f64 data;
	ld.global.ca.f64 data, [%rd1602];
	add.f64 %fd2844, data, %fd2844;
	}
	// end inline asm
	// begin inline asm
	{
	.reg .f64 data;
	ld.global.ca.f64 data, [%rd1603];
	add.f64 %fd2844, data, %fd2844;
	}
	// end inline asm
	// begin inline asm
	{
	.reg .f64 data;
	ld.global.ca.f64 data, [%rd1604];
	add.f64 %fd2844, data, %fd2844;
	}
	// end inline asm
	// begin inline asm
	{
	.reg .f64 data;
	ld.global.ca.f64 data, [%rd1605];
	add.f64 %fd2844, data, %fd2844;
	}
	// end inline asm
	// begin inline asm
	{
	.reg .f64 data;
	ld.global.ca.f64 data, [%rd1606];
	add.f64 %fd2844, data, %fd2844;
	}
	// end inline asm
	// begin inline asm
	{
	.reg .f64 data;
	ld.global.ca.f64 data, [%rd1607];
	add.f64 %fd2844, data, %fd2844;
	}
	// end inline asm
	// begin inline asm
	{
	.reg .f64 data;
	ld.global.ca.f64 data, [%rd1608];
	add.f64 %fd2844, data, %fd2844;
	}
	// end inline asm
	// begin inline asm
	{
	.reg .f64 data;
	ld.global.ca.f64 data, [%rd1609];
	add.f64 %fd2844, data, %fd2844;
	}
	// end inline asm
	// begin inline asm
	{
	.reg .f64 data;
	ld.global.ca.f64 data, [%rd1594];
	add.f64 %fd2844, data, %fd2844;
	}
	// end inline asm
	// begin inline asm
	{
	.reg .f64 data;
	ld.global.ca.f64 data, [%rd1595];
	add.f64 %fd2844, data, %fd2844;
	}
	// end inline asm
	// begin inline asm
	{
	.reg .f64 data;
	ld.global.ca.f64 data, [%rd1596];
	add.f64 %fd2844, data, %fd2844;
	}
	// end inline asm
	// begin inline asm
	{
	.reg .f64 data;
	ld.global.ca.f64 data, [%rd1597];
	add.f64 %fd2844, data, %fd2844;
	}
	// end inline asm
	// begin inline asm
	{
	.reg .f64 data;
	ld.global.ca.f64 data, [%rd1598];
	add.f64 %fd2844, data, %fd2844;
	}
	// end inline asm
	// begin inline asm
	{
	.reg .f64 data;
	ld.global.ca.f64 data, [%rd1599];
	add.f64 %fd2844, data, %fd2844;
	}
	// end inline asm
	// begin inline asm
	{
	.reg .f64 data;
	ld.global.ca.f64 data, [%rd1600];
	add.f64 %fd2844, data, %fd2844;
	}
	// end inline asm
	// begin inline asm
	{
	.reg .f64 data;
	ld.global.ca.f64 data, [%rd1601];
	add.f64 %fd2844, data, %fd2844;
	}
	// end inline asm
	// begin inline asm
	{
	.reg .f64 data;
	ld.global.ca.f64 data, [%rd1602];
	add.f64 %fd2844, data, %fd2844;
	}
	// end inline asm
	// begin inline asm
	{
	.reg .f64 data;
	ld.global.ca.f64 data, [%rd1603];
	add.f64 %fd2844, data, %fd2844;
	}
	// end inline asm
	// begin inline asm
	{
	.reg .f64 data;
	ld.global.ca.f64 data, [%rd1604];
	add.f64 %fd2844, data, %fd2844;
	}
	// end inline asm
	// begin inline asm
	{
	.reg .f64 data;
	ld.global.ca.f64 data, [%rd1605];
	add.f64 %fd2844, data, %fd2844;
	}
	// end inline asm
	// begin inline asm
	{
	.reg .f64 data;
	ld.global.ca.f64 data, [%rd1606];
	add.f64 %fd2844, data, %fd2844;
	}
	// end inline asm
	// begin inline asm
	{
	.reg .f64 data;
	ld.global.ca.f64 data, [%rd1607];
	add.f64 %fd2844, data, %fd2844;
	}
	// end inline asm
	// begin inline asm
	{
	.reg .f64 data;
	ld.global.ca.f64 data, [%rd1608];
	add.f64 %fd2844, data, %fd2844;
	}
	// end inline asm
	// begin inline asm
	{
	.reg .f64 data;
	ld.global.ca.f64 data, [%rd1609];
	add.f64 %fd2844, data, %fd2844;
	}
	// end inline asm
	// begin inline asm
	{
	.reg .f64 data;
	ld.global.ca.f64 data, [%rd1594];
	add.f64 %fd2844, data, %fd2844;
	}
	// end inline asm
	// begin inline asm
	{
	.reg .f64 data;
	ld.global.ca.f64 data, [%rd1595];
	add.f64 %fd2844, data, %fd2844;
	}
	// end inline asm
	// begin inline asm
	{
	.reg .f64 data;
	ld.global.ca.f64 data, [%rd1596];
	add.f64 %fd2844, data, %fd2844;
	}
	// end inline asm
	// begin inline asm
	{
	.reg .f64 data;
	ld.global.ca.f64 data, [%rd1597];
	add.f64 %fd2844, data, %fd2844;
	}
	// end inline asm
	// begin inline asm
	{
	.reg .f64 data;
	ld.global.ca.f64 data, [%rd1598];
	add.f64 %fd2844, data, %fd2844;
	}
	// end inline asm
	// begin inline asm
	{
	.reg .f64 data;
	ld.global.ca.f64 data, [%rd1599];
	add.f64 %fd2844, data, %fd2844;
	}
	// end inline asm
	// begin inline asm
	{
	.reg .f64 data;
	ld.global.ca.f64 data, [%rd1600];
	add.f64 %fd2844, data, %fd2844;
	}
	// end inline asm
	// begin inline asm
	{
	.reg .f64 data;
	ld.global.ca.f64 data, [%rd1601];
	add.f64 %fd2844, data, %fd2844;
	}
	// end inline asm
	// begin inline asm
	{
	.reg .f64 data;
	ld.global.ca.f64 data, [%rd1602];
	add.f64 %fd2844, data, %fd2844;
	}
	// end inline asm
	// begin inline asm
	{
	.reg .f64 data;
	ld.global.ca.f64 data, [%rd1603];
	add.f64 %fd2844, data, %fd2844;
	}
	// end inline asm
	// begin inline asm
	{
	.reg .f64 data;
	ld.global.ca.f64 data, [%rd1604];
	add.f64 %fd2844, data, %fd2844;
	}
	// end inline asm
	// begin inline asm
	{
	.reg .f64 data;
	ld.global.ca.f64 data, [%rd1605];
	add.f64 %fd2844, data, %fd2844;
	}
	// end inline asm
	// begin inline asm
	{
	.reg .f64 data;
	ld.global.ca.f64 data, [%rd1606];
	add.f64 %fd2844, data, %fd2844;
	}
	// end inline asm
	// begin inline asm
	{
	.reg .f64 data;
	ld.global.ca.f64 data, [%rd1607];
	add.f64 %fd2844, data, %fd2844;
	}
	// end inline asm
	// begin inline asm
	{
	.reg .f64 data;
	ld.global.ca.f64 data, [%rd1608];
	add.f64 %fd2844, data, %fd2844;
	}
	// end inline asm
	// begin inline asm
	{
	.reg .f64 data;
	ld.global.ca.f64 data, [%rd1609];
	add.f64 %fd2844, data, %fd2844;
	}
	// end inline asm
	// begin inline asm
	{
	.reg .f64 data;
	ld.global.ca.f64 data, [%rd1594];
	add.f64 %fd2844, data, %fd2844;
	}
	// end inline asm
	// begin inline asm
	{
	.reg .f64 data;
	ld.global.ca.f64 data, [%rd1595];
	add.f64 %fd2844, data, %fd2844;
	}
	// end inline asm
	// begin inline asm
	{
	.reg .f64 data;
	ld.global.ca.f64 data, [%rd1596];
	add.f64 %fd2844, data, %fd2844;
	}
	// end inline asm
	// begin inline asm
	{
	.reg .f64 data;
	ld.global.ca.f64 data, [%rd1597];
	add.f64 %fd2844, data, %fd2844;
	}
	// end inline asm
	// begin inline asm
	{
	.reg .f64 data;
	ld.global.ca.f64 data, [%rd1598];
	add.f64 %fd2844, data, %fd2844;
	}
	// end inline asm
	// begin inline asm
	{
	.reg .f64 data;
	ld.global.ca.f64 data, [%rd1599];
	add.f64 %fd2844, data, %fd2844;
	}
	// end inline asm
	// begin inline asm
	{
	.reg .f64 data;
	ld.global.ca.f64 data, [%rd1600];
	add.f64 %fd2844, data, %fd2844;
	}
	// end inline asm
	// begin inline asm
	{
	.reg .f64 data;
	ld.global.ca.f64 data, [%rd1601];
	add.f64 %fd2844, data, %fd2844;
	}
	// end inline asm
	// begin inline asm
	{
	.reg .f64 data;
	ld.global.ca.f64 data, [%rd1602];
	add.f64 %fd2844, data, %fd2844;
	}
	// end inline asm
	// begin inline asm
	{
	.reg .f64 data;
	ld.global.ca.f64 data, [%rd1603];
	add.f64 %fd2844, data, %fd2844;
	}
	// end inline asm
	// begin inline asm
	{
	.reg .f64 data;
	ld.global.ca.f64 data, [%rd1604];
	add.f64 %fd2844, data, %fd2844;
	}
	// end inline asm
	// begin inline asm
	{
	.reg .f64 data;
	ld.global.ca.f64 data, [%rd1605];
	add.f64 %fd2844, data, %fd2844;
	}
	// end inline asm
	// begin inline asm
	{
	.reg .f64 data;
	ld.global.ca.f64 data, [%rd1606];
	add.f64 %fd2844, data, %fd2844;
	}
	// end inline asm
	// begin inline asm
	{
	.reg .f64 data;
	ld.global.ca.f64 data, [%rd1607];
	add.f64 %fd2844, data, %fd2844;
	}
	// end inline asm
	// begin inline asm
	{
	.reg .f64 data;
	ld.global.ca.f64 data, [%rd1608];
	add.f64 %fd2844, data, %fd2844;
	}
	// end inline asm
	// begin inline asm
	{
	.reg .f64 data;
	ld.global.ca.f64 data, [%rd1609];
	add.f64 %fd2844, data, %fd2844;
	}
	// end inline asm
	// begin inline asm
	{
	.reg .f64 data;
	ld.global.ca.f64 data, [%rd1594];
	add.f64 %fd2844, data, %fd2844;
	}
	// end inline asm
	// begin inline asm
	{
	.reg .f64 data;
	ld.global.ca.f64 data, [%rd1595];
	add.f64 %fd2844, data, %fd2844;
	}
	// end inline asm
	// begin inline asm
	{
	.reg .f64 data;
	ld.global.ca.f64 data, [%rd1596];
	add.f64 %fd2844, data, %fd2844;
	}
	// end inline asm
	// begin inline asm
	{
	.reg .f64 data;
	ld.global.ca.f64 data, [%rd1597];
	add.f64 %fd2844, data, %fd2844;
	}
	// end inline asm
	// begin inline asm
	{
	.reg .f64 data;
	ld.global.ca.f64 data, [%rd1598];
	add.f64 %fd2844, data, %fd2844;
	}
	// end inline asm
	// begin inline asm
	{
	.reg .f64 data;
	ld.global.ca.f64 data, [%rd1599];
	add.f64 %fd2844, data, %fd2844;
	}
	// end inline asm
	// begin inline asm
	{
	.reg .f64 data;
	ld.global.ca.f64 data, [%rd1600];
	add.f64 %fd2844, data, %fd2844;
	}
	// end inline asm
	// begin inline asm
	{
	.reg .f64 data;
	ld.global.ca.f64 data, [%rd1601];
	add.f64 %fd2844, data, %fd2844;
	}
	// end inline asm
	// begin inline asm
	{
	.reg .f64 data;
	ld.global.ca.f64 data, [%rd1602];
	add.f64 %fd2844, data, %fd2844;
	}
	// end inline asm
	// begin inline asm
	{
	.reg .f64 data;
	ld.global.ca.f64 data, [%rd1603];
	add.f64 %fd2844, data, %fd2844;
	}
	// end inline asm
	// begin inline asm
	{
	.reg .f64 data;
	ld.global.ca.f64 data, [%rd1604];
	add.f64 %fd2844, data, %fd2844;
	}
	// end inline asm
	// begin inline asm
	{
	.reg .f64 data;
	ld.global.ca.f64 data, [%rd1605];
	add.f64 %fd2844, data, %fd2844;
	}
	// end inline asm
	// begin inline asm
	{
	.reg .f64 data;
	ld.global.ca.f64 data, [%rd1606];
	add.f64 %fd2844, data, %fd2844;
	}
	// end inline asm
	// begin inline asm
	{
	.reg .f64 data;
	ld.global.ca.f64 data, [%rd1607];
	add.f64 %fd2844, data, %fd2844;
	}
	// end inline asm
	// begin inline asm
	{
	.reg .f64 data;
	ld.global.ca.f64 data, [%rd1608];
	add.f64 %fd2844, data, %fd2844;
	}
	// end inline asm
	// begin inline asm
	{
	.reg .f64 data;
	ld.global.ca.f64 data, [%rd1609];
	add.f64 %fd2844, data, %fd2844;
	}
	// end inline asm
	cvta.to.global.u64 	%rd1611, %rd1618;
	cvta.to.global.u64 	%rd1612, %rd1619;
	cvta.to.global.u64 	%rd1613, %rd1620;
	// begin inline asm
	bar.sync 0;
	// end inline asm
	// begin inline asm
	mov.u32 %r5, %clock;
	// end inline asm
	mul.wide.u32 	%rd1614, %r1, 4;
	add.s64 	%rd1615, %rd1611, %rd1614;
	st.global.u32 	[%rd1615], %r4;
	add.s64 	%rd1616, %rd1612, %rd1614;
	st.global.u32 	[%rd1616], %r5;
	add.s64 	%rd1617, %rd1613, %rd8;
	st.global.f64 	[%rd1617], %fd2844;
	ret;

}


// ===== COMPILED SASS (sm_100) =====

	.target	sm_100

	.elftype	@"ET_EXEC"


//--------------------- .note.nv.tkinfo           --------------------------
	.section	.note.nv.tkinfo,"",@"SHT_NOTE"
	.sectionflags	@"SHF_NOTE_NV_TKINFO"
	.tkinfo
        /*0018*/ 	.word	0x00000002
        /*0030*/ 	.string	""
        /*0030*/ 	.string	"ptxas"
        /*0030*/ 	.string	"Cuda compilation tools, release 13.0, V13.0.88"
        /*0030*/ 	.string	"Build cuda_13.0.r13.0/compiler.36424714_0"
        /*0030*/ 	.string	"-arch sm_100 -m 64 "



//--------------------- .note.nv.cuinfo           --------------------------
	.section	.note.nv.cuinfo,"",@"SHT_NOTE"
	.sectionflags	@"SHF_NOTE_NV_CUINFO"
        /*0018*/ 	.short	0x0002
        /*001a*/ 	.short	0x0064
        /*001c*/ 	.short	0x0082
	.zero		2


//--------------------- .nv.info                  --------------------------
	.section	.nv.info,"",@"SHT_CUDA_INFO"
	.align	4


	//----- nvinfo : EIATTR_REGCOUNT
	.align		4
        /*0000*/ 	.byte	0x04, 0x2f
        /*0002*/ 	.short	(.L_1 - .L_0)
	.align		4
.L_0:
        /*0004*/ 	.word	index@(_Z12l1_bw_kernelPjS_PdS0_)
        /*0008*/ 	.word	0x00000028


	//----- nvinfo : EIATTR_FRAME_SIZE
	.align		4
.L_1:
        /*000c*/ 	.byte	0x04, 0x11
        /*000e*/ 	.short	(.L_3 - .L_2)
	.align		4
.L_2:
        /*0010*/ 	.word	index@(_Z12l1_bw_kernelPjS_PdS0_)
        /*0014*/ 	.word	0x00000000


	//----- nvinfo : EIATTR_MIN_STACK_SIZE
	.align		4
.L_3:
        /*0018*/ 	.byte	0x04, 0x12
        /*001a*/ 	.short	(.L_5 - .L_4)
	.align		4
.L_4:
        /*001c*/ 	.word	index@(_Z12l1_bw_kernelPjS_PdS0_)
        /*0020*/ 	.word	0x00000000
.L_5:


//--------------------- .nv.compat                --------------------------
	.section	.nv.compat,"",@"SHT_CUDA_COMPAT_INFO"
	.align	4
        /*0000*/ 	.byte	0x02, 0x09, 0x00, 0x00, 0x02, 0x02, 0x01, 0x00, 0x02, 0x05, 0x05, 0x00, 0x03, 0x07, 0x01, 0x01
        /*0010*/ 	.byte	0x02, 0x03, 0x00, 0x00, 0x02, 0x06, 0x01, 0x00, 0x04, 0x0b, 0x08, 0x00, 0x01, 0x00, 0x00, 0x00
        /*0020*/ 	.byte	0x00, 0x00, 0x00, 0x00


//--------------------- .nv.info._Z12l1_bw_kernelPjS_PdS0_ --------------------------
	.section	.nv.info._Z12l1_bw_kernelPjS_PdS0_,"",@"SHT_CUDA_INFO"
	.sectionflags	@""
	.align	4


	//----- nvinfo : EIATTR_CUDA_API_VERSION
	.align		4
        /*0000*/ 	.byte	0x04, 0x37
        /*0002*/ 	.short	(.L_7 - .L_6)
.L_6:
        /*0004*/ 	.word	0x00000082


	//----- nvinfo : EIATTR_KPARAM_INFO
	.align		4
.L_7:
        /*0008*/ 	.byte	0x04, 0x17
        /*000a*/ 	.short	(.L_9 - .L_8)
.L_8:
        /*000c*/ 	.word	0x00000000
        /*0010*/ 	.short	0x0003
        /*0012*/ 	.short	0x0018
        /*0014*/ 	.byte	0x00, 0xf5, 0x21, 0x00


	//----- nvinfo : EIATTR_KPARAM_INFO
	.align		4
.L_9:
        /*0018*/ 	.byte	0x04, 0x17
        /*001a*/ 	.short	(.L_11 - .L_10)
.L_10:
        /*001c*/ 	.word	0x00000000
        /*0020*/ 	.short	0x0002
        /*0022*/ 	.short	0x0010
        /*0024*/ 	.byte	0x00, 0xf5, 0x21, 0x00


	//----- nvinfo : EIATTR_KPARAM_INFO
	.align		4
.L_11:
        /*0028*/ 	.byte	0x04, 0x17
        /*002a*/ 	.short	(.L_13 - .L_12)
.L_12:
        /*002c*/ 	.word	0x00000000
        /*0030*/ 	.short	0x0001
        /*0032*/ 	.short	0x0008
        /*0034*/ 	.byte	0x00, 0xf5, 0x21, 0x00


	//----- nvinfo : EIATTR_KPARAM_INFO
	.align		4
.L_13:
        /*0038*/ 	.byte	0x04, 0x17
        /*003a*/ 	.short	(.L_15 - .L_14)
.L_14:
        /*003c*/ 	.word	0x00000000
        /*0040*/ 	.short	0x0000
        /*0042*/ 	.short	0x0000
        /*0044*/ 	.byte	0x00, 0xf5, 0x21, 0x00


	//----- nvinfo : EIATTR_SPARSE_MMA_MASK
	.align		4
.L_15:
        /*0048*/ 	.byte	0x03, 0x50
        /*004a*/ 	.short	0x0000


	//----- nvinfo : EIATTR_MAXREG_COUNT
	.align		4
        /*004c*/ 	.byte	0x03, 0x1b
        /*004e*/ 	.short	0x00ff


	//----- nvinfo : EIATTR_NUM_BARRIERS
	.align		4
        /*0050*/ 	.byte	0x02, 0x4c
        /*0052*/ 	.byte	0x01
	.zero		1


	//----- nvinfo : EIATTR_MERCURY_ISA_VERSION
	.align		4
        /*0054*/ 	.byte	0x03, 0x5f
        /*0056*/ 	.short	0x0101


	//----- nvinfo : EIATTR_VRC_CTA_INIT_COUNT
	.align		4
        /*0058*/ 	.byte	0x02, 0x4a
	.zero		1
	.zero		1


	//----- nvinfo : EIATTR_EXIT_INSTR_OFFSETS
	.align		4
        /*005c*/ 	.byte	0x04, 0x1c
        /*005e*/ 	.short	(.L_17 - .L_16)


	//   ....[0]....
.L_16:
        /*0060*/ 	.word	0x00006710


	//----- nvinfo : EIATTR_CRS_STACK_SIZE
	.align		4
.L_17:
        /*0064*/ 	.byte	0x04, 0x1e
        /*0066*/ 	.short	(.L_19 - .L_18)
.L_18:
        /*0068*/ 	.word	0x00000000


	//----- nvinfo : EIATTR_CBANK_PARAM_SIZE
	.align		4
.L_19:
        /*006c*/ 	.byte	0x03, 0x19
        /*006e*/ 	.short	0x0020


	//----- nvinfo : EIATTR_PARAM_CBANK
	.align		4
        /*0070*/ 	.byte	0x04, 0x0a
        /*0072*/ 	.short	(.L_21 - .L_20)
	.align		4
.L_20:
        /*0074*/ 	.word	index@(.nv.constant0._Z12l1_bw_kernelPjS_PdS0_)
        /*0078*/ 	.short	0x0380
        /*007a*/ 	.short	0x0020


	//----- nvinfo : EIATTR_SW_WAR
	.align		4
.L_21:
        /*007c*/ 	.byte	0x04, 0x36
        /*007e*/ 	.short	(.L_23 - .L_22)
.L_22:
        /*0080*/ 	.word	0x00000008
.L_23:


//--------------------- .nv.callgraph             --------------------------
	.section	.nv.callgraph,"",@"SHT_CUDA_CALLGRAPH"
	.align	4
	.sectionentsize	8
	.align		4
        /*0000*/ 	.word	0x00000000
	.align		4
        /*0004*/ 	.word	0xffffffff
	.align		4
        /*0008*/ 	.word	0x00000000
	.align		4
        /*000c*/ 	.word	0xfffffffe
	.align		4
        /*0010*/ 	.word	0x00000000
	.align		4
        /*0014*/ 	.word	0xfffffffd
	.align		4
        /*0018*/ 	.word	0x00000000
	.align		4
        /*001c*/ 	.word	0xfffffffc


//--------------------- .text._Z12l1_bw_kernelPjS_PdS0_ --------------------------
	.section	.text._Z12l1_bw_kernelPjS_PdS0_,"ax",@progbits
	.align	128
        .global         _Z12l1_bw_kernelPjS_PdS0_
        .type           _Z12l1_bw_kernelPjS_PdS0_,@function
        .size           _Z12l1_bw_kernelPjS_PdS0_,(.L_x_3 - _Z12l1_bw_kernelPjS_PdS0_)
        .other          _Z12l1_bw_kernelPjS_PdS0_,@"STO_CUDA_ENTRY STV_DEFAULT"
_Z12l1_bw_kernelPjS_PdS0_:
.text._Z12l1_bw_kernelPjS_PdS0_:
[----:B------:R-:W-:Y:S01]  /*0000*/  LDC R1, c[0x0][0x37c] ;  /* 0x0000df00ff017b82 */ /* 0x000fe20000000800 */
[----:B------:R-:W0:Y:S07]  /*0010*/  S2R R5, SR_TID.X ;  /* 0x0000000000057919 */ /* 0x000e2e0000002100 */
[----:B------:R-:W0:Y:S01]  /*0020*/  LDC.64 R34, c[0x0][0x398] ;  /* 0x0000e600ff227b82 */ /* 0x000e220000000a00 */
[----:B------:R-:W-:Y:S01]  /*0030*/  BSSY.RECONVERGENT B0, `(.L_x_0) ;  /* 0x000000f000007945 */ /* 0x000fe20003800200 */
[----:B------:R-:W-:Y:S01]  /*0040*/  CS2R R32, SRZ ;  /* 0x0000000000207805 */ /* 0x000fe2000001ff00 */
[----:B------:R-:W1:Y:S01]  /*0050*/  LDCU.64 UR4, c[0x0][0x358] ;  /* 0x00006b00ff0477ac */ /* 0x000e620008000a00 */
[----:B0-----:R-:W-:-:S04]  /*0060*/  IMAD.WIDE.U32 R34, R5, 0x8, R34 ;  /* 0x0000000805227825 */ /* 0x001fc800078e0022 */
[----:B------:R-:W-:Y:S02]  /*0070*/  IMAD.MOV.U32 R0, RZ, RZ, R34 ;  /* 0x000000ffff007224 */ /* 0x000fe400078e0022 */
[----:B-1----:R-:W-:-:S07]  /*0080*/  IMAD.MOV.U32 R7, RZ, RZ, R35 ;  /* 0x000000ffff077224 */ /* 0x002fce00078e0023 */
.L_x_1:
[----:B------:R-:W-:Y:S01]  /*0090*/  MOV R2, R0 ;  /* 0x0000000000027202 */ /* 0x000fe20000000f00 */
[----:B------:R-:W-:-:S06]  /*00a0*/  IMAD.MOV.U32 R3, RZ, RZ, R7 ;  /* 0x000000ffff037224 */ /* 0x000fcc00078e0007 */
[----:B------:R-:W2:Y:S01]  /*00b0*/  LDG.E.64.STRONG.SM R2, desc[UR4][R2.64] ;  /* 0x0000000402027981 */ /* 0x000ea2000c1ebb00 */
[C---:B------:R-:W-:Y:S02]  /*00c0*/  ISETP.GE.U32.AND P0, PT, R5.reuse, 0x3c00, PT ;  /* 0x00003c000500780c */ /* 0x040fe40003f06070 */
[----:B------:R-:W-:Y:S02]  /*00d0*/  IADD3 R0, P1, PT, R0, 0x2000, RZ ;  /* 0x0000200000007810 */ /* 0x000fe40007f3e0ff */
[----:B------:R-:W-:Y:S02]  /*00e0*/  IADD3 R5, PT, PT, R5, 0x400, RZ ;  /* 0x0000040005057810 */ /* 0x000fe40007ffe0ff */
[----:B------:R-:W-:Y:S01]  /*00f0*/  IADD3.X R7, PT, PT, RZ, R7, RZ, P1, !PT ;  /* 0x00000007ff077210 */ /* 0x000fe20000ffe4ff */
[----:B--2---:R-:W-:-:S06]  /*0100*/  DADD R32, R2, R32 ;  /* 0x0000000002207229 */ /* 0x004fcc0000000020 */
[----:B------:R-:W-:Y:S05]  /*0110*/  @!P0 BRA `(.L_x_1) ;  /* 0xfffffffc00dc8947 */ /* 0x000fea000383ffff */
[----:B------:R-:W-:Y:S05]  /*0120*/  BSYNC.RECONVERGENT B0 ;  /* 0x0000000000007941 */ /* 0x000fea0003800200 */
.L_x_0:
[----:B------:R-:W-:Y:S01]  /*0130*/  BAR.SYNC.DEFER_BLOCKING 0x0 ;  /* 0x0000000000007b1d */ /* 0x000fe20000010000 */
[----:B------:R-:W-:-:S05]  /*0140*/  CS2R.32 R0, SR_CLOCKLO ;  /* 0x0000000000007805 */ /* 0x000fca0000005000 */
[----:B------:R-:W2:Y:S04]  /*0150*/  LDG.E.64.STRONG.SM R30, desc[UR4][R34.64] ;  /* 0x00000004221e7981 */ /* 0x000ea8000c1ebb00 */
[----:B------:R-:W3:Y:S04]  /*0160*/  LDG.E.64.STRONG.SM R28, desc[UR4][R34.64+0x2000] ;  /* 0x00200004221c7981 */ /* 0x000ee8000c1ebb00 */
[----:B------:R-:W4:Y:S04]  /*0170*/  LDG.E.64.STRONG.SM R26, desc[UR4][R34.64+0x4000] ;  /* 0x00400004221a7981 */ /* 0x000f28000c1ebb00 */
[----:B------:R-:W5:Y:S04]  /*0180*/  LDG.E.64.STRONG.SM R24, desc[UR4][R34.64+0x6000] ;  /* 0x0060000422187981 */ /* 0x000f68000c1ebb00 */
        /* <DEDUP_REMOVED lines=11> */
[----:B------:R-:W5:Y:S01]  /*0240*/  LDG.E.64.STRONG.SM R36, desc[UR4][R34.64+0x1e000] ;  /* 0x01e0000422247981 */ /* 0x000f62000c1ebb00 */
[----:B------:R-:W-:Y:S06]  /*0250*/  BAR.SYNC.DEFER_BLOCKING 0x0 ;  /* 0x0000000000007b1d */ /* 0x000fec0000010000 */
[----:B--2---:R-:W-:-:S08]  /*0260*/  DADD R32, R32, R30 ;  /* 0x0000000020207229 */ /* 0x004fd0000000001e */
[----:B---3--:R-:W-:-:S08]  /*0270*/  DADD R32, R32, R28 ;  /* 0x0000000020207229 */ /* 0x008fd0000000001c */
[----:B----4-:R-:W-:-:S08]  /*0280*/  DADD R32, R32, R26 ;  /* 0x0000000020207229 */ /* 0x010fd0000000001a */
[----:B-----5:R-:W-:-:S08]  /*0290*/  DADD R32, R32, R24 ;  /* 0x0000000020207229 */ /* 0x020fd00000000018 */
[----:B------:R-:W-:-:S08]  /*02a0*/  DADD R32, R32, R22 ;  /* 0x0000000020207229 */ /* 0x000fd00000000016 */
        /* <DEDUP_REMOVED lines=1589> */
[----:B------:R-:W-:Y:S01]  /*6600*/  DADD R32, R10, R32 ;  /* 0x000000000a207229 */ /* 0x000fe20000000020 */
[----:B------:R-:W0:Y:S07]  /*6610*/  S2R R11, SR_TID.X ;  /* 0x00000000000b7919 */ /* 0x000e2e0000002100 */
[----:B------:R-:W-:-:S08]  /*6620*/  DADD R32, R8, R32 ;  /* 0x0000000008207229 */ /* 0x000fd00000000020 */
[----:B------:R-:W-:-:S08]  /*6630*/  DADD R32, R6, R32 ;  /* 0x0000000006207229 */ /* 0x000fd00000000020 */
[----:B------:R-:W-:-:S08]  /*6640*/  DADD R32, R2, R32 ;  /* 0x0000000002207229 */ /* 0x000fd00000000020 */
[----:B------:R-:W-:-:S08]  /*6650*/  DADD R32, R4, R32 ;  /* 0x0000000004207229 */ /* 0x000fd00000000020 */
[----:B------:R-:W-:Y:S01]  /*6660*/  DADD R32, R36, R32 ;  /* 0x0000000024207229 */ /* 0x000fe20000000020 */
[----:B------:R-:W-:Y:S01]  /*6670*/  CS2R.32 R9, SR_CLOCKLO ;  /* 0x0000000000097805 */ /* 0x000fe20000005000 */
[----:B------:R-:W0:Y:S08]  /*6680*/  LDC.64 R2, c[0x0][0x380] ;  /* 0x0000e000ff027b82 */ /* 0x000e300000000a00 */
[----:B------:R-:W1:Y:S08]  /*6690*/  LDC.64 R4, c[0x0][0x388] ;  /* 0x0000e200ff047b82 */ /* 0x000e700000000a00 */
[----:B------:R-:W2:Y:S01]  /*66a0*/  LDC.64 R6, c[0x0][0x390] ;  /* 0x0000e400ff067b82 */ /* 0x000ea20000000a00 */
[----:B0-----:R-:W-:-:S05]  /*66b0*/  IMAD.WIDE.U32 R2, R11, 0x4, R2 ;  /* 0x000000040b027825 */ /* 0x001fca00078e0002 */
[----:B------:R-:W-:Y:S01]  /*66c0*/  STG.E desc[UR4][R2.64], R0 ;  /* 0x0000000002007986 */ /* 0x000fe2000c101904 */
[----:B-1----:R-:W-:-:S05]  /*66d0*/  IMAD.WIDE.U32 R4, R11, 0x4, R4 ;  /* 0x000000040b047825 */ /* 0x002fca00078e0004 */
[----:B------:R-:W-:Y:S01]  /*66e0*/  STG.E desc[UR4][R4.64], R9 ;  /* 0x0000000904007986 */ /* 0x000fe2000c101904 */
[----:B--2---:R-:W-:-:S05]  /*66f0*/  IMAD.WIDE.U32 R6, R11, 0x8, R6 ;  /* 0x000000080b067825 */ /* 0x004fca00078e0006 */
[----:B------:R-:W-:Y:S01]  /*6700*/  STG.E.64 desc[UR4][R6.64], R32 ;  /* 0x0000002006007986 */ /* 0x000fe2000c101b04 */
[----:B------:R-:W-:Y:S05]  /*6710*/  EXIT ;  /* 0x000000000000794d */ /* 0x000fea0003800000 */
.L_x_2:
[----:B------:R-:W-:-:S00]  /*6720*/  BRA `(.L_x_2) ;  /* 0xfffffffc00fc7947 */ /* 0x000fc0000383ffff */
[----:B------:R-:W-:-:S00]  /*6730*/  NOP ;  /* 0x0000000000007918 */ /* 0x000fc00000000000 */
        /* <DEDUP_REMOVED lines=12> */
.L_x_3:


//--------------------- .nv.shared.reserved.0     --------------------------
	.section	.nv.shared.reserved.0,"aw",@nobits
	.weak		__nv_reservedSMEM_offset_0_alias
	.size		__nv_reservedSMEM_offset_0_alias, 0, 64
	.other		__nv_reservedSMEM_offset_0_alias,@"STO_CUDA_RESERVED_SHARED STV_DEFAULT"
__nv_reservedSMEM_offset_0_alias:
	.zero		0
	.zero		64


//--------------------- .nv.constant0._Z12l1_bw_kernelPjS_PdS0_ --------------------------
	.section	.nv.constant0._Z12l1_bw_kernelPjS_PdS0_,"a",@progbits
	.sectionflags	@""
	.align	4
.nv.constant0._Z12l1_bw_kernelPjS_PdS0_:
	.zero		928


//--------------------- SYMBOLS --------------------------

	.type		.nv.reservedSmem.offset0,@object
	.size		.nv.reservedSmem.offset0,0x4
